	.target	sm_90a

	.elftype	@"ET_EXEC"


//--------------------- .note.nv.tkinfo           --------------------------
	.section	.note.nv.tkinfo,"",@"SHT_NOTE"
	.sectionflags	@"SHF_NOTE_NV_TKINFO"
	.tkinfo
        /*0018*/ 	.word	0x00000002
        /*0030*/ 	.string	""
        /*0030*/ 	.string	"ptxas"
        /*0030*/ 	.string	"Cuda compilation tools, release 13.0, V13.0.88"
        /*0030*/ 	.string	"Build cuda_13.0.r13.0/compiler.36424714_0"
        /*0030*/ 	.string	"-arch sm_90a -m 64 "



//--------------------- .note.nv.cuinfo           --------------------------
	.section	.note.nv.cuinfo,"",@"SHT_NOTE"
	.sectionflags	@"SHF_NOTE_NV_CUINFO"
        /*0018*/ 	.short	0x0002
        /*001a*/ 	.short	0x005a
        /*001c*/ 	.short	0x0082
	.zero		2


//--------------------- .nv.info                  --------------------------
	.section	.nv.info,"",@"SHT_CUDA_INFO"
	.align	4


	//----- nvinfo : EIATTR_REGCOUNT
	.align		4
        /*0000*/ 	.byte	0x04, 0x2f
        /*0002*/ 	.short	(.L_15 - .L_14)
	.align		4
.L_14:
        /*0004*/ 	.word	index@(_ZN7cutlass13device_kernelINS_4gemm6kernel13GemmUniversalIN4cute5tupleIJiiiiEEENS1_10collective13CollectiveMmaINS1_34MainloopSm90TmaGmmaWarpSpecializedILi3ENS5_IJNS4_1CILi1EEESB_SB_EEENS1_35KernelTmaWarpSpecializedCooperativeEEENS5_IJNSA_ILi256EEENSA_ILi128EEENSA_ILi32EEEEEENS_10tfloat32_tENS5_IJlSB_lEEESJ_SK_NS4_8TiledMMAINS4_8MMA_AtomIJNS4_4SM904GMMA30MMA_64x128x8_F32TF32TF32_SS_TNILNSO_7ScaleInE1ELSQ_1EEEEEENS4_6LayoutINS5_IJNSA_ILi2EEESB_SB_EEENS5_IJSB_NSA_ILi0EEESW_EEEEENS5_IJNS4_10UnderscoreESZ_SZ_EEEEENS4_13SM90_TMA_LOADENS4_14ComposedLayoutINS4_7SwizzleILi3ELi4ELi3EEENS4_18smem_ptr_flag_bitsILi32EEENST_INS5_IJNSA_ILi8EEESH_EEENS5_IJSH_SB_EEEEEEEvNS4_8identityES12_S1C_vS1D_EENS_8epilogue10collective6detail29Sm90TmaWarpSpecializedAdapterINS1G_15DefaultEpilogueISJ_SK_SK_NS1F_6thread17LinearCombinationISJ_Li1EffLNS1K_9ScaleType4KindE0ELNS_15FloatRoundStyleE2ESJ_EENS1_15EpilogueDefaultEEEEEvvEEEEvNT_6ParamsE)
        /*0008*/ 	.word	0x000000a8


	//----- nvinfo : EIATTR_FRAME_SIZE
	.align		4
.L_15:
        /*000c*/ 	.byte	0x04, 0x11
        /*000e*/ 	.short	(.L_17 - .L_16)
	.align		4
.L_16:
        /*0010*/ 	.word	index@(_ZN7cutlass13device_kernelINS_4gemm6kernel13GemmUniversalIN4cute5tupleIJiiiiEEENS1_10collective13CollectiveMmaINS1_34MainloopSm90TmaGmmaWarpSpecializedILi3ENS5_IJNS4_1CILi1EEESB_SB_EEENS1_35KernelTmaWarpSpecializedCooperativeEEENS5_IJNSA_ILi256EEENSA_ILi128EEENSA_ILi32EEEEEENS_10tfloat32_tENS5_IJlSB_lEEESJ_SK_NS4_8TiledMMAINS4_8MMA_AtomIJNS4_4SM904GMMA30MMA_64x128x8_F32TF32TF32_SS_TNILNSO_7ScaleInE1ELSQ_1EEEEEENS4_6LayoutINS5_IJNSA_ILi2EEESB_SB_EEENS5_IJSB_NSA_ILi0EEESW_EEEEENS5_IJNS4_10UnderscoreESZ_SZ_EEEEENS4_13SM90_TMA_LOADENS4_14ComposedLayoutINS4_7SwizzleILi3ELi4ELi3EEENS4_18smem_ptr_flag_bitsILi32EEENST_INS5_IJNSA_ILi8EEESH_EEENS5_IJSH_SB_EEEEEEEvNS4_8identityES12_S1C_vS1D_EENS_8epilogue10collective6detail29Sm90TmaWarpSpecializedAdapterINS1G_15DefaultEpilogueISJ_SK_SK_NS1F_6thread17LinearCombinationISJ_Li1EffLNS1K_9ScaleType4KindE0ELNS_15FloatRoundStyleE2ESJ_EENS1_15EpilogueDefaultEEEEEvvEEEEvNT_6ParamsE)
        /*0014*/ 	.word	0x00000000


	//----- nvinfo : EIATTR_MIN_STACK_SIZE
	.align		4
.L_17:
        /*0018*/ 	.byte	0x04, 0x12
        /*001a*/ 	.short	(.L_19 - .L_18)
	.align		4
.L_18:
        /*001c*/ 	.word	index@(_ZN7cutlass13device_kernelINS_4gemm6kernel13GemmUniversalIN4cute5tupleIJiiiiEEENS1_10collective13CollectiveMmaINS1_34MainloopSm90TmaGmmaWarpSpecializedILi3ENS5_IJNS4_1CILi1EEESB_SB_EEENS1_35KernelTmaWarpSpecializedCooperativeEEENS5_IJNSA_ILi256EEENSA_ILi128EEENSA_ILi32EEEEEENS_10tfloat32_tENS5_IJlSB_lEEESJ_SK_NS4_8TiledMMAINS4_8MMA_AtomIJNS4_4SM904GMMA30MMA_64x128x8_F32TF32TF32_SS_TNILNSO_7ScaleInE1ELSQ_1EEEEEENS4_6LayoutINS5_IJNSA_ILi2EEESB_SB_EEENS5_IJSB_NSA_ILi0EEESW_EEEEENS5_IJNS4_10UnderscoreESZ_SZ_EEEEENS4_13SM90_TMA_LOADENS4_14ComposedLayoutINS4_7SwizzleILi3ELi4ELi3EEENS4_18smem_ptr_flag_bitsILi32EEENST_INS5_IJNSA_ILi8EEESH_EEENS5_IJSH_SB_EEEEEEEvNS4_8identityES12_S1C_vS1D_EENS_8epilogue10collective6detail29Sm90TmaWarpSpecializedAdapterINS1G_15DefaultEpilogueISJ_SK_SK_NS1F_6thread17LinearCombinationISJ_Li1EffLNS1K_9ScaleType4KindE0ELNS_15FloatRoundStyleE2ESJ_EENS1_15EpilogueDefaultEEEEEvvEEEEvNT_6ParamsE)
        /*0020*/ 	.word	0x00000000
.L_19:


//--------------------- .nv.compat                --------------------------
	.section	.nv.compat,"",@"SHT_CUDA_COMPAT_INFO"
	.align	4
        /*0000*/ 	.byte	0x02, 0x09, 0x01, 0x00, 0x02, 0x02, 0x04, 0x00, 0x02, 0x05, 0x05, 0x00, 0x03, 0x07, 0x01, 0x01
        /*0010*/ 	.byte	0x02, 0x03, 0x01, 0x00, 0x02, 0x06, 0x01, 0x00, 0x04, 0x0b, 0x08, 0x00, 0x00, 0x00, 0x00, 0x00
        /*0020*/ 	.byte	0x00, 0x00, 0x00, 0x00


//--------------------- .nv.info._ZN7cutlass13device_kernelINS_4gemm6kernel13GemmUniversalIN4cute5tupleIJiiiiEEENS1_10collective13CollectiveMmaINS1_34MainloopSm90TmaGmmaWarpSpecializedILi3ENS5_IJNS4_1CILi1EEESB_SB_EEENS1_35KernelTmaWarpSpecializedCooperativeEEENS5_IJNSA_ILi256EEENSA_ILi128EEENSA_ILi32EEEEEENS_10tfloat32_tENS5_IJlSB_lEEESJ_SK_NS4_8TiledMMAINS4_8MMA_AtomIJNS4_4SM904GMMA30MMA_64x128x8_F32TF32TF32_SS_TNILNSO_7ScaleInE1ELSQ_1EEEEEENS4_6LayoutINS5_IJNSA_ILi2EEESB_SB_EEENS5_IJSB_NSA_ILi0EEESW_EEEEENS5_IJNS4_10UnderscoreESZ_SZ_EEEEENS4_13SM90_TMA_LOADENS4_14ComposedLayoutINS4_7SwizzleILi3ELi4ELi3EEENS4_18smem_ptr_flag_bitsILi32EEENST_INS5_IJNSA_ILi8EEESH_EEENS5_IJSH_SB_EEEEEEEvNS4_8identityES12_S1C_vS1D_EENS_8epilogue10collective6detail29Sm90TmaWarpSpecializedAdapterINS1G_15DefaultEpilogueISJ_SK_SK_NS1F_6thread17LinearCombinationISJ_Li1EffLNS1K_9ScaleType4KindE0ELNS_15FloatRoundStyleE2ESJ_EENS1_15EpilogueDefaultEEEEEvvEEEEvNT_6ParamsE --------------------------
	.section	.nv.info._ZN7cutlass13device_kernelINS_4gemm6kernel13GemmUniversalIN4cute5tupleIJiiiiEEENS1_10collective13CollectiveMmaINS1_34MainloopSm90TmaGmmaWarpSpecializedILi3ENS5_IJNS4_1CILi1EEESB_SB_EEENS1_35KernelTmaWarpSpecializedCooperativeEEENS5_IJNSA_ILi256EEENSA_ILi128EEENSA_ILi32EEEEEENS_10tfloat32_tENS5_IJlSB_lEEESJ_SK_NS4_8TiledMMAINS4_8MMA_AtomIJNS4_4SM904GMMA30MMA_64x128x8_F32TF32TF32_SS_TNILNSO_7ScaleInE1ELSQ_1EEEEEENS4_6LayoutINS5_IJNSA_ILi2EEESB_SB_EEENS5_IJSB_NSA_ILi0EEESW_EEEEENS5_IJNS4_10UnderscoreESZ_SZ_EEEEENS4_13SM90_TMA_LOADENS4_14ComposedLayoutINS4_7SwizzleILi3ELi4ELi3EEENS4_18smem_ptr_flag_bitsILi32EEENST_INS5_IJNSA_ILi8EEESH_EEENS5_IJSH_SB_EEEEEEEvNS4_8identityES12_S1C_vS1D_EENS_8epilogue10collective6detail29Sm90TmaWarpSpecializedAdapterINS1G_15DefaultEpilogueISJ_SK_SK_NS1F_6thread17LinearCombinationISJ_Li1EffLNS1K_9ScaleType4KindE0ELNS_15FloatRoundStyleE2ESJ_EENS1_15EpilogueDefaultEEEEEvvEEEEvNT_6ParamsE,"",@"SHT_CUDA_INFO"
	.sectionflags	@""
	.align	4


	//----- nvinfo : EIATTR_CUDA_API_VERSION
	.align		4
        /*0000*/ 	.byte	0x04, 0x37
        /*0002*/ 	.short	(.L_21 - .L_20)
.L_20:
        /*0004*/ 	.word	0x00000082


	//----- nvinfo : EIATTR_KPARAM_INFO
	.align		4
.L_21:
        /*0008*/ 	.byte	0x04, 0x17
        /*000a*/ 	.short	(.L_23 - .L_22)
.L_22:
        /*000c*/ 	.word	0x00000000
        /*0010*/ 	.short	0x0000
        /*0012*/ 	.short	0x0070
        /*0014*/ 	.byte	0x00, 0xf0, 0x01, 0x10


	//----- nvinfo : EIATTR_SPARSE_MMA_MASK
	.align		4
.L_23:
        /*0018*/ 	.byte	0x03, 0x50
        /*001a*/ 	.short	0x0000


	//----- nvinfo : EIATTR_MAXREG_COUNT
	.align		4
        /*001c*/ 	.byte	0x03, 0x1b
        /*001e*/ 	.short	0x00a8


	//----- nvinfo : EIATTR_NUM_BARRIERS
	.align		4
        /*0020*/ 	.byte	0x02, 0x4c
        /*0022*/ 	.byte	0x01
	.zero		1


	//----- nvinfo : EIATTR_EXTERNS
	.align		4
        /*0024*/ 	.byte	0x04, 0x0f
        /*0026*/ 	.short	(.L_25 - .L_24)


	//   ....[0]....
	.align		4
.L_24:
        /*0028*/ 	.word	index@(__assertfail)


	//----- nvinfo : EIATTR_MERCURY_ISA_VERSION
	.align		4
.L_25:
        /*002c*/ 	.byte	0x03, 0x5f
        /*002e*/ 	.short	0x0101


	//----- nvinfo : EIATTR_INT_WARP_WIDE_INSTR_OFFSETS
	.align		4
        /*0030*/ 	.byte	0x04, 0x31
        /*0032*/ 	.short	(.L_27 - .L_26)


	//   ....[0]....
.L_26:
        /*0034*/ 	.word	0x00000390


	//   ....[1]....
        /*0038*/ 	.word	0x000003c0


	//   ....[2]....
        /*003c*/ 	.word	0x000004a0


	//----- nvinfo : EIATTR_COOP_GROUP_MASK_REGIDS
	.align		4
.L_27:
        /*0040*/ 	.byte	0x04, 0x29
        /*0042*/ 	.short	(.L_29 - .L_28)


	//   ....[0]....
.L_28:
        /*0044*/ 	.word	0xffffffff


	//   ....[1]....
        /*0048*/ 	.word	0xffffffff


	//   ....[2]....
        /*004c*/ 	.word	0xffffffff


	//   ....[3]....
        /*0050*/ 	.word	0xffffffff


	//   ....[4]....
        /*0054*/ 	.word	0xffffffff


	//----- nvinfo : EIATTR_COOP_GROUP_INSTR_OFFSETS
	.align		4
.L_29:
        /*0058*/ 	.byte	0x04, 0x28
        /*005a*/ 	.short	(.L_31 - .L_30)


	//   ....[0]....
.L_30:
        /*005c*/ 	.word	0x00000060


	//   ....[1]....
        /*0060*/ 	.word	0x00000070


	//   ....[2]....
        /*0064*/ 	.word	0x00000130


	//   ....[3]....
        /*0068*/ 	.word	0x000002a0


	//   ....[4]....
        /*006c*/ 	.word	0x00000f50


	//----- nvinfo : EIATTR_REG_RECONFIG
	.align		4
.L_31:
        /*0070*/ 	.byte	0x01, 0x54
	.zero		2


	//----- nvinfo : EIATTR_SYSCALL_OFFSETS
	.align		4
        /*0074*/ 	.byte	0x04, 0x46
        /*0076*/ 	.short	(.L_33 - .L_32)


	//   ....[0]....
.L_32:
        /*0078*/ 	.word	0x00001110


	//----- nvinfo : EIATTR_MBARRIER_INSTR_OFFSETS
	.align		4
.L_33:
        /*007c*/ 	.byte	0x04, 0x39
        /*007e*/ 	.short	(.L_35 - .L_34)


	//   ....[0]....
.L_34:
        /*0080*/ 	.word	0x00000230
        /*0084*/ 	.word	0x000000ff
        /*0088*/ 	.word	0x00000000
        /*008c*/ 	.short	0x0100
        /*008e*/ 	.byte	0x08
	.zero		1


	//   ....[1]....
        /*0090*/ 	.word	0x00000240
        /*0094*/ 	.word	0x000000ff
        /*0098*/ 	.word	0x00000018
        /*009c*/ 	.short	0x0100
        /*009e*/ 	.byte	0x08
	.zero		1


	//   ....[2]....
        /*00a0*/ 	.word	0x00000250
        /*00a4*/ 	.word	0x000000ff
        /*00a8*/ 	.word	0x00000008
        /*00ac*/ 	.short	0x0100
        /*00ae*/ 	.byte	0x08
	.zero		1


	//   ....[3]....
        /*00b0*/ 	.word	0x00000260
        /*00b4*/ 	.word	0x000000ff
        /*00b8*/ 	.word	0x00000020
        /*00bc*/ 	.short	0x0100
        /*00be*/ 	.byte	0x08
	.zero		1


	//   ....[4]....
        /*00c0*/ 	.word	0x00000270
        /*00c4*/ 	.word	0x000000ff
        /*00c8*/ 	.word	0x00000010
        /*00cc*/ 	.short	0x0100
        /*00ce*/ 	.byte	0x08
	.zero		1


	//   ....[5]....
        /*00d0*/ 	.word	0x00000280
        /*00d4*/ 	.word	0x000000ff
        /*00d8*/ 	.word	0x00000028
        /*00dc*/ 	.short	0x0100
        /*00de*/ 	.byte	0x08
	.zero		1


	//   ....[6]....
        /*00e0*/ 	.word	0x00000510
        /*00e4*/ 	.word	0x000000ff
        /*00e8*/ 	.word	0x00000040
        /*00ec*/ 	.short	0x0100
        /*00ee*/ 	.byte	0x06
	.zero		1


	//   ....[7]....
        /*00f0*/ 	.word	0x00000570
        /*00f4*/ 	.word	0x000000ff
        /*00f8*/ 	.word	0x00000048
        /*00fc*/ 	.short	0x0100
        /*00fe*/ 	.byte	0x06
	.zero		1


	//   ....[8]....
        /*0100*/ 	.word	0x00001190
        /*0104*/ 	.word	0x00000003
        /*0108*/ 	.word	0x00000000
        /*010c*/ 	.short	0x010a
        /*010e*/ 	.byte	0x3f
	.zero		1


	//   ....[9]....
        /*0110*/ 	.word	0x000011d0
        /*0114*/ 	.word	0x00000003
        /*0118*/ 	.word	0x00000000
        /*011c*/ 	.short	0x010a
        /*011e*/ 	.byte	0x3f
	.zero		1


	//   ....[10]....
        /*0120*/ 	.word	0x000016b0
        /*0124*/ 	.word	0x000000ff
        /*0128*/ 	.word	0x00000000
        /*012c*/ 	.short	0x010a
        /*012e*/ 	.byte	0x08
	.zero		1


	//   ....[11]....
        /*0130*/ 	.word	0x000016f0
        /*0134*/ 	.word	0x000000ff
        /*0138*/ 	.word	0x00000000
        /*013c*/ 	.short	0x010a
        /*013e*/ 	.byte	0x08
	.zero		1


	//   ....[12]....
        /*0140*/ 	.word	0x00001a90
        /*0144*/ 	.word	0x000000ff
        /*0148*/ 	.word	0x00000000
        /*014c*/ 	.short	0x0101
        /*014e*/ 	.byte	0x08
	.zero		1


	//   ....[13]....
        /*0150*/ 	.word	0x00001c90
        /*0154*/ 	.word	0x000000ff
        /*0158*/ 	.word	0x00000000
        /*015c*/ 	.short	0x0101
        /*015e*/ 	.byte	0x06
	.zero		1


	//   ....[14]....
        /*0160*/ 	.word	0x0000b120
        /*0164*/ 	.word	0x0000000e
        /*0168*/ 	.word	0x00000018
        /*016c*/ 	.short	0x010a
        /*016e*/ 	.byte	0x3f
	.zero		1


	//   ....[15]....
        /*0170*/ 	.word	0x0000b4a0
        /*0174*/ 	.word	0x00000006
        /*0178*/ 	.word	0x00000048
        /*017c*/ 	.short	0x0101
        /*017e*/ 	.byte	0x3f
	.zero		1


	//   ....[16]....
        /*0180*/ 	.word	0x0000bbd0
        /*0184*/ 	.word	0x00000007
        /*0188*/ 	.word	0x00000000
        /*018c*/ 	.short	0x010a
        /*018e*/ 	.byte	0x3f
	.zero		1


	//   ....[17]....
        /*0190*/ 	.word	0x0000bc50
        /*0194*/ 	.word	0x00000009
        /*0198*/ 	.word	0x00000000
        /*019c*/ 	.short	0x010a
        /*019e*/ 	.byte	0x3f
	.zero		1


	//   ....[18]....
        /*01a0*/ 	.word	0x0000bce0
        /*01a4*/ 	.word	0x00000003
        /*01a8*/ 	.word	0x00000000
        /*01ac*/ 	.short	0x010a
        /*01ae*/ 	.byte	0x3f
	.zero		1


	//   ....[19]....
        /*01b0*/ 	.word	0x0000bd40
        /*01b4*/ 	.word	0x00000003
        /*01b8*/ 	.word	0x00000000
        /*01bc*/ 	.short	0x010a
        /*01be*/ 	.byte	0x3f
	.zero		1


	//   ....[20]....
        /*01c0*/ 	.word	0x0000bda0
        /*01c4*/ 	.word	0x00000004
        /*01c8*/ 	.word	0x00000000
        /*01cc*/ 	.short	0x010a
        /*01ce*/ 	.byte	0x3f
	.zero		1


	//   ....[21]....
        /*01d0*/ 	.word	0x0000be70
        /*01d4*/ 	.word	0x0000000e
        /*01d8*/ 	.word	0x00000018
        /*01dc*/ 	.short	0x010a
        /*01de*/ 	.byte	0x3f
	.zero		1


	//   ....[22]....
        /*01e0*/ 	.word	0x0000bf40
        /*01e4*/ 	.word	0x00000007
        /*01e8*/ 	.word	0x00000000
        /*01ec*/ 	.short	0x010a
        /*01ee*/ 	.byte	0x3f
	.zero		1


	//   ....[23]....
        /*01f0*/ 	.word	0x0000bf90
        /*01f4*/ 	.word	0x00000009
        /*01f8*/ 	.word	0x00000000
        /*01fc*/ 	.short	0x010a
        /*01fe*/ 	.byte	0x3f
	.zero		1


	//----- nvinfo : EIATTR_NUM_MBARRIERS
	.align		4
.L_35:
        /*0200*/ 	.byte	0x03, 0x38
        /*0202*/ 	.short	0x0008


	//----- nvinfo : EIATTR_EXIT_INSTR_OFFSETS
	.align		4
        /*0204*/ 	.byte	0x04, 0x1c
        /*0206*/ 	.short	(.L_37 - .L_36)


	//   ....[0]....
.L_36:
        /*0208*/ 	.word	0x000005c0


	//   ....[1]....
        /*020c*/ 	.word	0x00000e80


	//   ....[2]....
        /*0210*/ 	.word	0x0000a790


	//   ....[3]....
        /*0214*/ 	.word	0x0000adc0


	//   ....[4]....
        /*0218*/ 	.word	0x0000bd30


	//----- nvinfo : EIATTR_MAX_THREADS
	.align		4
.L_37:
        /*021c*/ 	.byte	0x04, 0x05
        /*021e*/ 	.short	(.L_39 - .L_38)
.L_38:
        /*0220*/ 	.word	0x00000180
        /*0224*/ 	.word	0x00000001
        /*0228*/ 	.word	0x00000001


	//----- nvinfo : EIATTR_CRS_STACK_SIZE
	.align		4
.L_39:
        /*022c*/ 	.byte	0x04, 0x1e
        /*022e*/ 	.short	(.L_41 - .L_40)
.L_40:
        /*0230*/ 	.word	0x00000000


	//----- nvinfo : EIATTR_CBANK_PARAM_SIZE
	.align		4
.L_41:
        /*0234*/ 	.byte	0x03, 0x19
        /*0236*/ 	.short	0x0470


	//----- nvinfo : EIATTR_PARAM_CBANK
	.align		4
        /*0238*/ 	.byte	0x04, 0x0a
        /*023a*/ 	.short	(.L_43 - .L_42)
	.align		4
.L_42:
        /*023c*/ 	.word	index@(.nv.constant0._ZN7cutlass13device_kernelINS_4gemm6kernel13GemmUniversalIN4cute5tupleIJiiiiEEENS1_10collective13CollectiveMmaINS1_34MainloopSm90TmaGmmaWarpSpecializedILi3ENS5_IJNS4_1CILi1EEESB_SB_EEENS1_35KernelTmaWarpSpecializedCooperativeEEENS5_IJNSA_ILi256EEENSA_ILi128EEENSA_ILi32EEEEEENS_10tfloat32_tENS5_IJlSB_lEEESJ_SK_NS4_8TiledMMAINS4_8MMA_AtomIJNS4_4SM904GMMA30MMA_64x128x8_F32TF32TF32_SS_TNILNSO_7ScaleInE1ELSQ_1EEEEEENS4_6LayoutINS5_IJNSA_ILi2EEESB_SB_EEENS5_IJSB_NSA_ILi0EEESW_EEEEENS5_IJNS4_10UnderscoreESZ_SZ_EEEEENS4_13SM90_TMA_LOADENS4_14ComposedLayoutINS4_7SwizzleILi3ELi4ELi3EEENS4_18smem_ptr_flag_bitsILi32EEENST_INS5_IJNSA_ILi8EEESH_EEENS5_IJSH_SB_EEEEEEEvNS4_8identityES12_S1C_vS1D_EENS_8epilogue10collective6detail29Sm90TmaWarpSpecializedAdapterINS1G_15DefaultEpilogueISJ_SK_SK_NS1F_6thread17LinearCombinationISJ_Li1EffLNS1K_9ScaleType4KindE0ELNS_15FloatRoundStyleE2ESJ_EENS1_15EpilogueDefaultEEEEEvvEEEEvNT_6ParamsE)
        /*0240*/ 	.short	0x0210
        /*0242*/ 	.short	0x0470


	//----- nvinfo : EIATTR_SW_WAR
	.align		4
.L_43:
        /*0244*/ 	.byte	0x04, 0x36
        /*0246*/ 	.short	(.L_45 - .L_44)
.L_44:
        /*0248*/ 	.word	0x00000008
.L_45:


//--------------------- .nv.callgraph             --------------------------
	.section	.nv.callgraph,"",@"SHT_CUDA_CALLGRAPH"
	.align	4
	.sectionentsize	8
	.align		4
        /*0000*/ 	.word	0x00000000
	.align		4
        /*0004*/ 	.word	0xffffffff
	.align		4
        /*0008*/ 	.word	index@(_ZN7cutlass13device_kernelINS_4gemm6kernel13GemmUniversalIN4cute5tupleIJiiiiEEENS1_10collective13CollectiveMmaINS1_34MainloopSm90TmaGmmaWarpSpecializedILi3ENS5_IJNS4_1CILi1EEESB_SB_EEENS1_35KernelTmaWarpSpecializedCooperativeEEENS5_IJNSA_ILi256EEENSA_ILi128EEENSA_ILi32EEEEEENS_10tfloat32_tENS5_IJlSB_lEEESJ_SK_NS4_8TiledMMAINS4_8MMA_AtomIJNS4_4SM904GMMA30MMA_64x128x8_F32TF32TF32_SS_TNILNSO_7ScaleInE1ELSQ_1EEEEEENS4_6LayoutINS5_IJNSA_ILi2EEESB_SB_EEENS5_IJSB_NSA_ILi0EEESW_EEEEENS5_IJNS4_10UnderscoreESZ_SZ_EEEEENS4_13SM90_TMA_LOADENS4_14ComposedLayoutINS4_7SwizzleILi3ELi4ELi3EEENS4_18smem_ptr_flag_bitsILi32EEENST_INS5_IJNSA_ILi8EEESH_EEENS5_IJSH_SB_EEEEEEEvNS4_8identityES12_S1C_vS1D_EENS_8epilogue10collective6detail29Sm90TmaWarpSpecializedAdapterINS1G_15DefaultEpilogueISJ_SK_SK_NS1F_6thread17LinearCombinationISJ_Li1EffLNS1K_9ScaleType4KindE0ELNS_15FloatRoundStyleE2ESJ_EENS1_15EpilogueDefaultEEEEEvvEEEEvNT_6ParamsE)
	.align		4
        /*000c*/ 	.word	index@(__assertfail)
	.align		4
        /*0010*/ 	.word	0x00000000
	.align		4
        /*0014*/ 	.word	0xfffffffe
	.align		4
        /*0018*/ 	.word	0x00000000
	.align		4
        /*001c*/ 	.word	0xfffffffd
	.align		4
        /*0020*/ 	.word	0x00000000
	.align		4
        /*0024*/ 	.word	0xfffffffc


//--------------------- .nv.constant4             --------------------------
	.section	.nv.constant4,"a",@progbits
	.align	8
	.align		8
.nv.constant4:
        /*0000*/ 	.dword	__assertfail
	.align		8
        /*0008*/ 	.dword	__unnamed_1
	.align		8
        /*0010*/ 	.dword	_ZN39_INTERNAL_082d6060_4_k_cu_a72e3092_58754cuda3std3__45__cpo5beginE
	.align		8
        /*0018*/ 	.dword	_ZN39_INTERNAL_082d6060_4_k_cu_a72e3092_58754cuda3std3__45__cpo3endE
	.align		8
        /*0020*/ 	.dword	_ZN39_INTERNAL_082d6060_4_k_cu_a72e3092_58754cuda3std3__45__cpo6cbeginE
	.align		8
        /*0028*/ 	.dword	_ZN39_INTERNAL_082d6060_4_k_cu_a72e3092_58754cuda3std3__45__cpo4cendE
	.align		8
        /*0030*/ 	.dword	_ZN39_INTERNAL_082d6060_4_k_cu_a72e3092_58754cuda3std3__441_GLOBAL__N__082d6060_4_k_cu_a72e3092_58756ignoreE
	.align		8
        /*0038*/ 	.dword	_ZN39_INTERNAL_082d6060_4_k_cu_a72e3092_58754cuda3std3__419piecewise_constructE
	.align		8
        /*0040*/ 	.dword	_ZN39_INTERNAL_082d6060_4_k_cu_a72e3092_58754cuda3std3__48in_placeE
	.align		8
        /*0048*/ 	.dword	_ZN39_INTERNAL_082d6060_4_k_cu_a72e3092_58754cuda3std6ranges3__45__cpo4swapE
	.align		8
        /*0050*/ 	.dword	_ZN39_INTERNAL_082d6060_4_k_cu_a72e3092_58754cuda3std6ranges3__45__cpo9iter_moveE
	.align		8
        /*0058*/ 	.dword	_ZN39_INTERNAL_082d6060_4_k_cu_a72e3092_58754cute7productE
	.align		8
        /*0060*/ 	.dword	_ZN39_INTERNAL_082d6060_4_k_cu_a72e3092_58754cute1_E
	.align		8
        /*0068*/ 	.dword	$str$22
	.align		8
        /*0070*/ 	.dword	$str$23


//--------------------- .text._ZN7cutlass13device_kernelINS_4gemm6kernel13GemmUniversalIN4cute5tupleIJiiiiEEENS1_10collective13CollectiveMmaINS1_34MainloopSm90TmaGmmaWarpSpecializedILi3ENS5_IJNS4_1CILi1EEESB_SB_EEENS1_35KernelTmaWarpSpecializedCooperativeEEENS5_IJNSA_ILi256EEENSA_ILi128EEENSA_ILi32EEEEEENS_10tfloat32_tENS5_IJlSB_lEEESJ_SK_NS4_8TiledMMAINS4_8MMA_AtomIJNS4_4SM904GMMA30MMA_64x128x8_F32TF32TF32_SS_TNILNSO_7ScaleInE1ELSQ_1EEEEEENS4_6LayoutINS5_IJNSA_ILi2EEESB_SB_EEENS5_IJSB_NSA_ILi0EEESW_EEEEENS5_IJNS4_10UnderscoreESZ_SZ_EEEEENS4_13SM90_TMA_LOADENS4_14ComposedLayoutINS4_7SwizzleILi3ELi4ELi3EEENS4_18smem_ptr_flag_bitsILi32EEENST_INS5_IJNSA_ILi8EEESH_EEENS5_IJSH_SB_EEEEEEEvNS4_8identityES12_S1C_vS1D_EENS_8epilogue10collective6detail29Sm90TmaWarpSpecializedAdapterINS1G_15DefaultEpilogueISJ_SK_SK_NS1F_6thread17LinearCombinationISJ_Li1EffLNS1K_9ScaleType4KindE0ELNS_15FloatRoundStyleE2ESJ_EENS1_15EpilogueDefaultEEEEEvvEEEEvNT_6ParamsE --------------------------
	.section	.text._ZN7cutlass13device_kernelINS_4gemm6kernel13GemmUniversalIN4cute5tupleIJiiiiEEENS1_10collective13CollectiveMmaINS1_34MainloopSm90TmaGmmaWarpSpecializedILi3ENS5_IJNS4_1CILi1EEESB_SB_EEENS1_35KernelTmaWarpSpecializedCooperativeEEENS5_IJNSA_ILi256EEENSA_ILi128EEENSA_ILi32EEEEEENS_10tfloat32_tENS5_IJlSB_lEEESJ_SK_NS4_8TiledMMAINS4_8MMA_AtomIJNS4_4SM904GMMA30MMA_64x128x8_F32TF32TF32_SS_TNILNSO_7ScaleInE1ELSQ_1EEEEEENS4_6LayoutINS5_IJNSA_ILi2EEESB_SB_EEENS5_IJSB_NSA_ILi0EEESW_EEEEENS5_IJNS4_10UnderscoreESZ_SZ_EEEEENS4_13SM90_TMA_LOADENS4_14ComposedLayoutINS4_7SwizzleILi3ELi4ELi3EEENS4_18smem_ptr_flag_bitsILi32EEENST_INS5_IJNSA_ILi8EEESH_EEENS5_IJSH_SB_EEEEEEEvNS4_8identityES12_S1C_vS1D_EENS_8epilogue10collective6detail29Sm90TmaWarpSpecializedAdapterINS1G_15DefaultEpilogueISJ_SK_SK_NS1F_6thread17LinearCombinationISJ_Li1EffLNS1K_9ScaleType4KindE0ELNS_15FloatRoundStyleE2ESJ_EENS1_15EpilogueDefaultEEEEEvvEEEEvNT_6ParamsE,"ax",@progbits
	.align	128
.text._ZN7cutlass13device_kernelINS_4gemm6kernel13GemmUniversalIN4cute5tupleIJiiiiEEENS1_10collective13CollectiveMmaINS1_34MainloopSm90TmaGmmaWarpSpecializedILi3ENS5_IJNS4_1CILi1EEESB_SB_EEENS1_35KernelTmaWarpSpecializedCooperativeEEENS5_IJNSA_ILi256EEENSA_ILi128EEENSA_ILi32EEEEEENS_10tfloat32_tENS5_IJlSB_lEEESJ_SK_NS4_8TiledMMAINS4_8MMA_AtomIJNS4_4SM904GMMA30MMA_64x128x8_F32TF32TF32_SS_TNILNSO_7ScaleInE1ELSQ_1EEEEEENS4_6LayoutINS5_IJNSA_ILi2EEESB_SB_EEENS5_IJSB_NSA_ILi0EEESW_EEEEENS5_IJNS4_10UnderscoreESZ_SZ_EEEEENS4_13SM90_TMA_LOADENS4_14ComposedLayoutINS4_7SwizzleILi3ELi4ELi3EEENS4_18smem_ptr_flag_bitsILi32EEENST_INS5_IJNSA_ILi8EEESH_EEENS5_IJSH_SB_EEEEEEEvNS4_8identityES12_S1C_vS1D_EENS_8epilogue10collective6detail29Sm90TmaWarpSpecializedAdapterINS1G_15DefaultEpilogueISJ_SK_SK_NS1F_6thread17LinearCombinationISJ_Li1EffLNS1K_9ScaleType4KindE0ELNS_15FloatRoundStyleE2ESJ_EENS1_15EpilogueDefaultEEEEEvvEEEEvNT_6ParamsE:
        .type           _ZN7cutlass13device_kernelINS_4gemm6kernel13GemmUniversalIN4cute5tupleIJiiiiEEENS1_10collective13CollectiveMmaINS1_34MainloopSm90TmaGmmaWarpSpecializedILi3ENS5_IJNS4_1CILi1EEESB_SB_EEENS1_35KernelTmaWarpSpecializedCooperativeEEENS5_IJNSA_ILi256EEENSA_ILi128EEENSA_ILi32EEEEEENS_10tfloat32_tENS5_IJlSB_lEEESJ_SK_NS4_8TiledMMAINS4_8MMA_AtomIJNS4_4SM904GMMA30MMA_64x128x8_F32TF32TF32_SS_TNILNSO_7ScaleInE1ELSQ_1EEEEEENS4_6LayoutINS5_IJNSA_ILi2EEESB_SB_EEENS5_IJSB_NSA_ILi0EEESW_EEEEENS5_IJNS4_10UnderscoreESZ_SZ_EEEEENS4_13SM90_TMA_LOADENS4_14ComposedLayoutINS4_7SwizzleILi3ELi4ELi3EEENS4_18smem_ptr_flag_bitsILi32EEENST_INS5_IJNSA_ILi8EEESH_EEENS5_IJSH_SB_EEEEEEEvNS4_8identityES12_S1C_vS1D_EENS_8epilogue10collective6detail29Sm90TmaWarpSpecializedAdapterINS1G_15DefaultEpilogueISJ_SK_SK_NS1F_6thread17LinearCombinationISJ_Li1EffLNS1K_9ScaleType4KindE0ELNS_15FloatRoundStyleE2ESJ_EENS1_15EpilogueDefaultEEEEEvvEEEEvNT_6ParamsE,@function
        .size           _ZN7cutlass13device_kernelINS_4gemm6kernel13GemmUniversalIN4cute5tupleIJiiiiEEENS1_10collective13CollectiveMmaINS1_34MainloopSm90TmaGmmaWarpSpecializedILi3ENS5_IJNS4_1CILi1EEESB_SB_EEENS1_35KernelTmaWarpSpecializedCooperativeEEENS5_IJNSA_ILi256EEENSA_ILi128EEENSA_ILi32EEEEEENS_10tfloat32_tENS5_IJlSB_lEEESJ_SK_NS4_8TiledMMAINS4_8MMA_AtomIJNS4_4SM904GMMA30MMA_64x128x8_F32TF32TF32_SS_TNILNSO_7ScaleInE1ELSQ_1EEEEEENS4_6LayoutINS5_IJNSA_ILi2EEESB_SB_EEENS5_IJSB_NSA_ILi0EEESW_EEEEENS5_IJNS4_10UnderscoreESZ_SZ_EEEEENS4_13SM90_TMA_LOADENS4_14ComposedLayoutINS4_7SwizzleILi3ELi4ELi3EEENS4_18smem_ptr_flag_bitsILi32EEENST_INS5_IJNSA_ILi8EEESH_EEENS5_IJSH_SB_EEEEEEEvNS4_8identityES12_S1C_vS1D_EENS_8epilogue10collective6detail29Sm90TmaWarpSpecializedAdapterINS1G_15DefaultEpilogueISJ_SK_SK_NS1F_6thread17LinearCombinationISJ_Li1EffLNS1K_9ScaleType4KindE0ELNS_15FloatRoundStyleE2ESJ_EENS1_15EpilogueDefaultEEEEEvvEEEEvNT_6ParamsE,(.L_x_318 - _ZN7cutlass13device_kernelINS_4gemm6kernel13GemmUniversalIN4cute5tupleIJiiiiEEENS1_10collective13CollectiveMmaINS1_34MainloopSm90TmaGmmaWarpSpecializedILi3ENS5_IJNS4_1CILi1EEESB_SB_EEENS1_35KernelTmaWarpSpecializedCooperativeEEENS5_IJNSA_ILi256EEENSA_ILi128EEENSA_ILi32EEEEEENS_10tfloat32_tENS5_IJlSB_lEEESJ_SK_NS4_8TiledMMAINS4_8MMA_AtomIJNS4_4SM904GMMA30MMA_64x128x8_F32TF32TF32_SS_TNILNSO_7ScaleInE1ELSQ_1EEEEEENS4_6LayoutINS5_IJNSA_ILi2EEESB_SB_EEENS5_IJSB_NSA_ILi0EEESW_EEEEENS5_IJNS4_10UnderscoreESZ_SZ_EEEEENS4_13SM90_TMA_LOADENS4_14ComposedLayoutINS4_7SwizzleILi3ELi4ELi3EEENS4_18smem_ptr_flag_bitsILi32EEENST_INS5_IJNSA_ILi8EEESH_EEENS5_IJSH_SB_EEEEEEEvNS4_8identityES12_S1C_vS1D_EENS_8epilogue10collective6detail29Sm90TmaWarpSpecializedAdapterINS1G_15DefaultEpilogueISJ_SK_SK_NS1F_6thread17LinearCombinationISJ_Li1EffLNS1K_9ScaleType4KindE0ELNS_15FloatRoundStyleE2ESJ_EENS1_15EpilogueDefaultEEEEEvvEEEEvNT_6ParamsE)
        .other          _ZN7cutlass13device_kernelINS_4gemm6kernel13GemmUniversalIN4cute5tupleIJiiiiEEENS1_10collective13CollectiveMmaINS1_34MainloopSm90TmaGmmaWarpSpecializedILi3ENS5_IJNS4_1CILi1EEESB_SB_EEENS1_35KernelTmaWarpSpecializedCooperativeEEENS5_IJNSA_ILi256EEENSA_ILi128EEENSA_ILi32EEEEEENS_10tfloat32_tENS5_IJlSB_lEEESJ_SK_NS4_8TiledMMAINS4_8MMA_AtomIJNS4_4SM904GMMA30MMA_64x128x8_F32TF32TF32_SS_TNILNSO_7ScaleInE1ELSQ_1EEEEEENS4_6LayoutINS5_IJNSA_ILi2EEESB_SB_EEENS5_IJSB_NSA_ILi0EEESW_EEEEENS5_IJNS4_10UnderscoreESZ_SZ_EEEEENS4_13SM90_TMA_LOADENS4_14ComposedLayoutINS4_7SwizzleILi3ELi4ELi3EEENS4_18smem_ptr_flag_bitsILi32EEENST_INS5_IJNSA_ILi8EEESH_EEENS5_IJSH_SB_EEEEEEEvNS4_8identityES12_S1C_vS1D_EENS_8epilogue10collective6detail29Sm90TmaWarpSpecializedAdapterINS1G_15DefaultEpilogueISJ_SK_SK_NS1F_6thread17LinearCombinationISJ_Li1EffLNS1K_9ScaleType4KindE0ELNS_15FloatRoundStyleE2ESJ_EENS1_15EpilogueDefaultEEEEEvvEEEEvNT_6ParamsE,@"STO_CUDA_ENTRY STV_DEFAULT"
_ZN7cutlass13device_kernelINS_4gemm6kernel13GemmUniversalIN4cute5tupleIJiiiiEEENS1_10collective13CollectiveMmaINS1_34MainloopSm90TmaGmmaWarpSpecializedILi3ENS5_IJNS4_1CILi1EEESB_SB_EEENS1_35KernelTmaWarpSpecializedCooperativeEEENS5_IJNSA_ILi256EEENSA_ILi128EEENSA_ILi32EEEEEENS_10tfloat32_tENS5_IJlSB_lEEESJ_SK_NS4_8TiledMMAINS4_8MMA_AtomIJNS4_4SM904GMMA30MMA_64x128x8_F32TF32TF32_SS_TNILNSO_7ScaleInE1ELSQ_1EEEEEENS4_6LayoutINS5_IJNSA_ILi2EEESB_SB_EEENS5_IJSB_NSA_ILi0EEESW_EEEEENS5_IJNS4_10UnderscoreESZ_SZ_EEEEENS4_13SM90_TMA_LOADENS4_14ComposedLayoutINS4_7SwizzleILi3ELi4ELi3EEENS4_18smem_ptr_flag_bitsILi32EEENST_INS5_IJNSA_ILi8EEESH_EEENS5_IJSH_SB_EEEEEEEvNS4_8identityES12_S1C_vS1D_EENS_8epilogue10collective6detail29Sm90TmaWarpSpecializedAdapterINS1G_15DefaultEpilogueISJ_SK_SK_NS1F_6thread17LinearCombinationISJ_Li1EffLNS1K_9ScaleType4KindE0ELNS_15FloatRoundStyleE2ESJ_EENS1_15EpilogueDefaultEEEEEvvEEEEvNT_6ParamsE:
[----:B------:R-:W0:Y:S01]  /*0000*/  LDC R1, c[0x0][0x28] ;  /* 0x00000a00ff017b82 */ /* 0x000e220000000800 */
[----:B------:R-:W1:Y:S01]  /*0010*/  S2R R18, SR_TID.X ;  /* 0x0000000000127919 */ /* 0x000e620000002100 */
[----:B------:R-:W-:Y:S01]  /*0020*/  ELECT P0, URZ, PT ;  /* 0x00000000003f782f */ /* 0x000fe20003800000 */
[----:B------:R-:W-:Y:S01]  /*0030*/  BSSY B0, `(.L_x_0) ;  /* 0x000000f000007945 */ /* 0x000fe20003800000 */
[--C-:B-1----:R-:W-:Y:S02]  /*0040*/  SHF.R.U32.HI R0, RZ, 0x5, R18.reuse ;  /* 0x00000005ff007819 */ /* 0x102fe40000011612 */
[----:B------:R-:W-:-:S03]  /*0050*/  SHF.R.U32.HI R22, RZ, 0x7, R18 ;  /* 0x00000007ff167819 */ /* 0x000fc60000011612 */
[----:B------:R-:W1:Y:S04]  /*0060*/  SHFL.IDX PT, R5, R0, RZ, 0x1f ;  /* 0x00001fff00057589 */ /* 0x000e6800000e0000 */
[----:B------:R2:W3:Y:S01]  /*0070*/  SHFL.IDX PT, R8, R22, RZ, 0x1f ;  /* 0x00001fff16087589 */ /* 0x0004e200000e0000 */
[----:B-1----:R-:W-:-:S13]  /*0080*/  ISETP.NE.OR P0, PT, R5, RZ, !P0 ;  /* 0x000000ff0500720c */ /* 0x002fda0004705670 */
[----:B0-23--:R-:W-:Y:S05]  /*0090*/  @P0 BRA `(.L_x_1) ;  /* 0x0000000000200947 */ /* 0x00dfea0003800000 */
[----:B------:R-:W-:Y:S02]  /*00a0*/  ULDC.64 UR4, c[0x0][0x198] ;  /* 0x0000660000047ab9 */ /* 0x000fe40000000a00 */
[----:B------:R-:W-:Y:S02]  /*00b0*/  UIADD3 UR6, UP0, UR4, 0xf0, URZ ;  /* 0x000000f004067890 */ /* 0x000fe4000ff1e03f */
[----:B------:R-:W-:Y:S02]  /*00c0*/  UIADD3 UR4, UP1, UR4, 0x1f0, URZ ;  /* 0x000001f004047890 */ /* 0x000fe4000ff3e03f */
[----:B------:R-:W-:Y:S02]  /*00d0*/  UIADD3.X UR7, URZ, UR5, URZ, UP0, !UPT ;  /* 0x000000053f077290 */ /* 0x000fe400087fe43f */
[----:B------:R-:W-:-:S07]  /*00e0*/  UIADD3.X UR5, URZ, UR5, URZ, UP1, !UPT ;  /* 0x000000053f057290 */ /* 0x000fce0008ffe43f */
[----:B------:R0:W-:Y:S02]  /*00f0*/  UTMACCTL.PF [UR6] ;  /* 0x00000000060079b9 */ /* 0x0001e40008040000 */
[----:B------:R0:W-:Y:S02]  /*0100*/  UTMACCTL.PF [UR4] ;  /* 0x00000000040079b9 */ /* 0x0001e40008040000 */
[----:B0-----:R-:W-:Y:S01]  /*0110*/  NOP ;  /* 0x0000000000007918 */ /* 0x001fe20000000000 */
.L_x_1:
[----:B------:R-:W-:Y:S05]  /*0120*/  BSYNC B0 ;  /* 0x0000000000007941 */ /* 0x000fea0003800000 */
.L_x_0:
[----:B------:R-:W0:Y:S02]  /*0130*/  SHFL.IDX PT, R2, R0, RZ, 0x1f ;  /* 0x00001fff00027589 */ /* 0x000e2400000e0000 */
[----:B0-----:R-:W-:-:S13]  /*0140*/  ISETP.NE.AND P0, PT, R2, RZ, PT ;  /* 0x000000ff0200720c */ /* 0x001fda0003f05270 */
[----:B------:R-:W-:Y:S05]  /*0150*/  @P0 BRA `(.L_x_2) ;  /* 0x0000000000500947 */ /* 0x000fea0003800000 */
[----:B------:R-:W0:Y:S01]  /*0160*/  S2UR UR8, SR_CgaCtaId ;  /* 0x00000000000879c3 */ /* 0x000e220000008800 */
[----:B------:R-:W-:Y:S01]  /*0170*/  UMOV UR4, 0x400 ;  /* 0x0000040000047882 */ /* 0x000fe20000000000 */
[----:B------:R-:W-:Y:S01]  /*0180*/  UMOV UR5, 0x1 ;  /* 0x0000000100057882 */ /* 0x000fe20000000000 */
[----:B------:R-:W-:Y:S01]  /*0190*/  UMOV UR6, 0x100 ;  /* 0x0000010000067882 */ /* 0x000fe20000000000 */
[----:B------:R-:W-:Y:S01]  /*01a0*/  ELECT P0, URZ, PT ;  /* 0x00000000003f782f */ /* 0x000fe20003800000 */
[----:B------:R-:W-:-:S04]  /*01b0*/  UIADD3 UR6, -UR6, 0x100000, URZ ;  /* 0x0010000006067890 */ /* 0x000fc8000fffe13f */
[----:B------:R-:W-:Y:S02]  /*01c0*/  USHF.L.U32 UR7, UR6, 0xb, URZ ;  /* 0x0000000b06077899 */ /* 0x000fe4000800063f */
[----:B------:R-:W-:Y:S02]  /*01d0*/  USHF.L.U32 UR6, UR6, 0x1, URZ ;  /* 0x0000000106067899 */ /* 0x000fe4000800063f */
[----:B0-----:R-:W-:Y:S02]  /*01e0*/  ULEA UR8, UR8, UR4, 0x18 ;  /* 0x0000000408087291 */ /* 0x001fe4000f8ec03f */
[----:B------:R-:W-:-:S04]  /*01f0*/  UIADD3 UR4, -UR5, 0x100000, URZ ;  /* 0x0010000005047890 */ /* 0x000fc8000fffe13f */
[----:B------:R-:W-:Y:S02]  /*0200*/  USHF.L.U32 UR5, UR4, 0xb, URZ ;  /* 0x0000000b04057899 */ /* 0x000fe4000800063f */
[----:B------:R-:W-:Y:S01]  /*0210*/  USHF.L.U32 UR4, UR4, 0x1, URZ ;  /* 0x0000000104047899 */ /* 0x000fe2000800063f */
[----:B------:R-:W0:Y:S11]  /*0220*/  FENCE.VIEW.ASYNC.S ;  /* 0x00000000000073c6 */ /* 0x000e360000000000 */
[----:B0-----:R0:W1:Y:S01]  /*0230*/  SYNCS.EXCH.64 URZ, [UR8], UR4 ;  /* 0x00000004083f75b2 */ /* 0x0010620008000100 */
[----:B------:R0:W2:Y:S01]  /*0240*/  SYNCS.EXCH.64 URZ, [UR8+0x18], UR6 ;  /* 0x00001806083f75b2 */ /* 0x0000a20008000100 */
[----:B------:R0:W3:Y:S01]  /*0250*/  SYNCS.EXCH.64 URZ, [UR8+0x8], UR4 ;  /* 0x00000804083f75b2 */ /* 0x0000e20008000100 */
[----:B------:R0:W4:Y:S01]  /*0260*/  SYNCS.EXCH.64 URZ, [UR8+0x20], UR6 ;  /* 0x00002006083f75b2 */ /* 0x0001220008000100 */
[----:B------:R0:W0:Y:S01]  /*0270*/  SYNCS.EXCH.64 URZ, [UR8+0x10], UR4 ;  /* 0x00001004083f75b2 */ /* 0x0000220008000100 */
[----:B------:R0:W0:Y:S01]  /*0280*/  SYNCS.EXCH.64 URZ, [UR8+0x28], UR6 ;  /* 0x00002806083f75b2 */ /* 0x0000220008000100 */
[----:B------:R-:W-:Y:S01]  /*0290*/  NOP ;  /* 0x0000000000007918 */ /* 0x000fe20000000000 */
.L_x_2:
[----:B------:R-:W5:Y:S01]  /*02a0*/  SHFL.IDX PT, R0, R0, RZ, 0x1f ;  /* 0x00001fff00007589 */ /* 0x000f6200000e0000 */
[----:B------:R-:W-:Y:S01]  /*02b0*/  ELECT P0, URZ, PT ;  /* 0x00000000003f782f */ /* 0x000fe20003800000 */
[----:B------:R-:W1:Y:S01]  /*02c0*/  LDC R2, c[0x0][0x65c] ;  /* 0x00019700ff027b82 */ /* 0x000e620000000800 */
[----:B------:R-:W-:Y:S01]  /*02d0*/  SHF.R.S32.HI R6, RZ, 0x1f, R5 ;  /* 0x0000001fff067819 */ /* 0x000fe20000011405 */
[----:B------:R-:W2:Y:S01]  /*02e0*/  S2R R3, SR_CTAID.Y ;  /* 0x0000000000037919 */ /* 0x000ea20000002600 */
[----:B0-----:R-:W-:Y:S01]  /*02f0*/  UMOV UR4, 0x20 ;  /* 0x0000002000047882 */ /* 0x001fe20000000000 */
[----:B------:R-:W-:Y:S01]  /*0300*/  ISETP.NE.AND P2, PT, R8, RZ, PT ;  /* 0x000000ff0800720c */ /* 0x000fe20003f45270 */
[----:B------:R-:W-:Y:S01]  /*0310*/  NOP ;  /* 0x0000000000007918 */ /* 0x000fe20000000000 */
[----:B------:R-:W0:Y:S01]  /*0320*/  S2R R4, SR_CTAID.X ;  /* 0x0000000000047919 */ /* 0x000e220000002500 */
[----:B------:R-:W-:Y:S01]  /*0330*/  LEA.HI R6, R6, R5, RZ, 0x2 ;  /* 0x0000000506067211 */ /* 0x000fe200078f10ff */
[----:B------:R-:W-:Y:S01]  /*0340*/  NOP ;  /* 0x0000000000007918 */ /* 0x000fe20000000000 */
[----:B-----5:R-:W-:-:S02]  /*0350*/  ISETP.NE.OR P0, PT, R0, RZ, !P0 ;  /* 0x000000ff0000720c */ /* 0x020fc40004705670 */
[----:B-1----:R-:W-:-:S04]  /*0360*/  ISETP.NE.AND P3, PT, R2, 0x1, PT ;  /* 0x000000010200780c */ /* 0x002fc80003f65270 */
[----:B------:R-:W-:Y:S02]  /*0370*/  P2R R0, PR, RZ, 0x8 ;  /* 0x00000008ff007803 */ /* 0x000fe40000000000 */
[----:B------:R-:W-:-:S05]  /*0380*/  LOP3.LUT R0, R6, 0xfffffffc, RZ, 0xc0, !PT ;  /* 0xfffffffc06007812 */ /* 0x000fca00078ec0ff */
[----:B------:R-:W-:Y:S01]  /*0390*/  VOTEU.ALL UP0, P0 ;  /* 0x00000000003f7886 */ /* 0x000fe20000000000 */
[----:B------:R-:W-:Y:S01]  /*03a0*/  IMAD.IADD R0, R5, 0x1, -R0 ;  /* 0x0000000105007824 */ /* 0x000fe200078e0a00 */
[----:B------:R-:W0:Y:S01]  /*03b0*/  @P3 LDC R17, c[0x0][0x10] ;  /* 0x00000400ff113b82 */ /* 0x000e220000000800 */
[----:B------:R-:W-:Y:S01]  /*03c0*/  VOTEU.ALL UP1, P0 ;  /* 0x00000000003f7886 */ /* 0x000fe20000020000 */
[----:B--2---:R-:W-:Y:S01]  /*03d0*/  @P3 IMAD.MOV.U32 R6, RZ, RZ, R3 ;  /* 0x000000ffff063224 */ /* 0x004fe200078e0003 */
[----:B------:R-:W-:Y:S01]  /*03e0*/  @!UP0 UMOV UR6, 0x400 ;  /* 0x0000040000068882 */ /* 0x000fe20000000000 */
[----:B------:R-:W-:-:S04]  /*03f0*/  @!UP0 UIADD3 UR4, -UR4, 0x100000, URZ ;  /* 0x0010000004048890 */ /* 0x000fc8000fffe13f */
[----:B------:R-:W-:Y:S02]  /*0400*/  @!UP0 USHF.L.U32 UR5, UR4, 0xb, URZ ;  /* 0x0000000b04058899 */ /* 0x000fe4000800063f */
[----:B------:R-:W-:Y:S01]  /*0410*/  @!UP0 USHF.L.U32 UR4, UR4, 0x1, URZ ;  /* 0x0000000104048899 */ /* 0x000fe2000800063f */
[----:B------:R-:W-:Y:S02]  /*0420*/  @P3 IMAD.MOV.U32 R7, RZ, RZ, RZ ;  /* 0x000000ffff073224 */ /* 0x000fe400078e00ff */
[----:B------:R-:W-:Y:S01]  /*0430*/  IMAD.MOV.U32 R5, RZ, RZ, RZ ;  /* 0x000000ffff057224 */ /* 0x000fe200078e00ff */
[----:B------:R-:W1:Y:S01]  /*0440*/  @!UP0 S2UR UR7, SR_CgaCtaId ;  /* 0x00000000000789c3 */ /* 0x000e620000008800 */
[----:B------:R-:W-:-:S07]  /*0450*/  @P3 IMAD.MOV.U32 R11, RZ, RZ, RZ ;  /* 0x000000ffff0b3224 */ /* 0x000fce00078e00ff */
[----:B------:R-:W2:Y:S01]  /*0460*/  @!P3 LDC R9, c[0x0][0xc] ;  /* 0x00000300ff09bb82 */ /* 0x000ea20000000800 */
[----:B0-----:R-:W-:-:S04]  /*0470*/  @P3 IMAD.WIDE.U32 R16, R4, R17, R6 ;  /* 0x0000001104103225 */ /* 0x001fc800078e0006 */
[----:B------:R-:W-:Y:S01]  /*0480*/  @P3 IMAD.IADD R17, R17, 0x1, R11 ;  /* 0x0000000111113824 */ /* 0x000fe200078e020b */
[----:B-1----:R-:W-:Y:S01]  /*0490*/  @!UP0 ULEA UR6, UR7, UR6, 0x18 ;  /* 0x0000000607068291 */ /* 0x002fe2000f8ec03f */
[----:B------:R-:W-:Y:S01]  /*04a0*/  VOTEU.ALL UP0, P0 ;  /* 0x00000000003f7886 */ /* 0x000fe20000000000 */
[----:B------:R-:W-:-:S04]  /*04b0*/  ISETP.NE.AND P0, PT, R0, 0x3, PT ;  /* 0x000000030000780c */ /* 0x000fc80003f05270 */
[----:B------:R-:W-:Y:S01]  /*04c0*/  ISETP.EQ.OR P0, PT, R0, RZ, !P0 ;  /* 0x000000ff0000720c */ /* 0x000fe20004702670 */
[----:B--2---:R-:W-:-:S03]  /*04d0*/  @!P3 IMAD.WIDE.U32 R6, R9, R3, R4 ;  /* 0x000000030906b225 */ /* 0x004fc600078e0004 */
[C---:B------:R-:W-:Y:S01]  /*04e0*/  ISETP.EQ.AND P0, PT, R8.reuse, RZ, P0 ;  /* 0x000000ff0800720c */ /* 0x040fe20000702270 */
[----:B------:R-:W-:Y:S01]  /*04f0*/  VIADD R8, R8, 0xffffffff ;  /* 0xffffffff08087836 */ /* 0x000fe20000000000 */
[----:B------:R-:W0:Y:S02]  /*0500*/  FENCE.VIEW.ASYNC.S ;  /* 0x00000000000073c6 */ /* 0x000e240000000000 */
[----:B0-----:R0:W3:Y:S01]  /*0510*/  @!UP0 SYNCS.EXCH.64 URZ, [UR6+0x40], UR4 ;  /* 0x00004004063f85b2 */ /* 0x0010e20008000100 */
[----:B------:R-:W-:Y:S01]  /*0520*/  @!P3 IMAD.MOV.U32 R16, RZ, RZ, R6 ;  /* 0x000000ffff10b224 */ /* 0x000fe200078e0006 */
[----:B------:R-:W-:Y:S01]  /*0530*/  SEL R19, RZ, 0x1, !P0 ;  /* 0x00000001ff137807 */ /* 0x000fe20004000000 */
[----:B------:R-:W-:Y:S01]  /*0540*/  @!P3 IMAD.MOV.U32 R17, RZ, RZ, R7 ;  /* 0x000000ffff11b224 */ /* 0x000fe200078e0007 */
[----:B------:R-:W-:-:S04]  /*0550*/  ISETP.GE.U32.AND P1, PT, R8, 0x2, PT ;  /* 0x000000020800780c */ /* 0x000fc80003f26070 */
[----:B------:R-:W-:Y:S01]  /*0560*/  SEL R19, R19, 0x2, P1 ;  /* 0x0000000213137807 */ /* 0x000fe20000800000 */
[----:B------:R0:W3:Y:S01]  /*0570*/  @!UP1 SYNCS.EXCH.64 URZ, [UR6+0x48], UR4 ;  /* 0x00004804063f95b2 */ /* 0x0000e20008000100 */
[----:B------:R-:W-:Y:S01]  /*0580*/  NOP ;  /* 0x0000000000007918 */ /* 0x000fe20000000000 */
[----:B---34-:R-:W-:Y:S06]  /*0590*/  BAR.SYNC.DEFER_BLOCKING 0x0 ;  /* 0x0000000000007b1d */ /* 0x018fec0000010000 */
[----:B------:R-:W-:Y:S05]  /*05a0*/  @!P2 BRA `(.L_x_3) ;  /* 0x000000a0007ca947 */ /* 0x000fea0003800000 */
[----:B------:R-:W-:-:S13]  /*05b0*/  ISETP.GT.U32.AND P0, PT, R8, 0x1, PT ;  /* 0x000000010800780c */ /* 0x000fda0003f04070 */
[----:B0-----:R-:W-:Y:S05]  /*05c0*/  @P0 EXIT ;  /* 0x000000000000094d */ /* 0x001fea0003800000 */
[----:B------:R-:W-:Y:S01]  /*05d0*/  ULDC.64 UR4, c[0x0][0x650] ;  /* 0x0001940000047ab9 */ /* 0x000fe20000000a00 */
[----:B------:R-:W-:Y:S01]  /*05e0*/  PRMT R0, RZ, 0x7610, R0 ;  /* 0x00007610ff007816 */ /* 0x000fe20000000000 */
[----:B------:R-:W-:Y:S01]  /*05f0*/  IMAD.MOV.U32 R152, RZ, RZ, -0x1 ;  /* 0xffffffffff987424 */ /* 0x000fe200078e00ff */
[----:B------:R-:W-:Y:S01]  /*0600*/  ISETP.GE.U32.AND P0, PT, R16, UR4, PT ;  /* 0x0000000410007c0c */ /* 0x000fe2000bf06070 */
[----:B------:R-:W-:Y:S02]  /*0610*/  IMAD.MOV.U32 R153, RZ, RZ, -0x1 ;  /* 0xffffffffff997424 */ /* 0x000fe400078e00ff */
[----:B------:R-:W-:Y:S01]  /*0620*/  IMAD.MOV.U32 R23, RZ, RZ, -0x1 ;  /* 0xffffffffff177424 */ /* 0x000fe200078e00ff */
[----:B------:R-:W-:-:S13]  /*0630*/  ISETP.GE.U32.AND.EX P0, PT, R17, UR5, PT, P0 ;  /* 0x0000000511007c0c */ /* 0x000fda000bf06100 */
[----:B------:R-:W-:Y:S05]  /*0640*/  @P0 BRA `(.L_x_4) ;  /* 0x0000000400540947 */ /* 0x000fea0003800000 */
[----:B------:R-:W0:Y:S01]  /*0650*/  LDC.64 R14, c[0x0][0x628] ;  /* 0x00018a00ff0e7b82 */ /* 0x000e220000000a00 */
[----:B------:R-:W-:Y:S02]  /*0660*/  IMAD.MOV.U32 R6, RZ, RZ, R16 ;  /* 0x000000ffff067224 */ /* 0x000fe400078e0010 */
[----:B------:R-:W-:-:S05]  /*0670*/  IMAD.MOV.U32 R7, RZ, RZ, R17 ;  /* 0x000000ffff077224 */ /* 0x000fca00078e0011 */
[----:B------:R-:W1:Y:S08]  /*0680*/  LDC R0, c[0x0][0x630] ;  /* 0x00018c00ff007b82 */ /* 0x000e700000000800 */
[----:B------:R-:W2:Y:S01]  /*0690*/  LDC.64 R20, c[0x0][0x620] ;  /* 0x00018800ff147b82 */ /* 0x000ea20000000a00 */
[----:B0-----:R-:W-:-:S04]  /*06a0*/  ISETP.NE.U32.AND P0, PT, R14, RZ, PT ;  /* 0x000000ff0e00720c */ /* 0x001fc80003f05070 */
[----:B------:R-:W-:-:S13]  /*06b0*/  ISETP.NE.AND.EX P0, PT, R15, RZ, PT, P0 ;  /* 0x000000ff0f00720c */ /* 0x000fda0003f05300 */
[----:B-12---:R-:W-:Y:S05]  /*06c0*/  @!P0 BRA `(.L_x_5) ;  /* 0x0000000000288947 */ /* 0x006fea0003800000 */
[----:B------:R-:W0:Y:S02]  /*06d0*/  LDC R11, c[0x0][0x634] ;  /* 0x00018d00ff0b7b82 */ /* 0x000e240000000800 */
[----:B0-----:R-:W-:-:S05]  /*06e0*/  IADD3 R11, P0, R16, R11, RZ ;  /* 0x0000000b100b7210 */ /* 0x001fca0007f1e0ff */
[----:B------:R-:W-:-:S04]  /*06f0*/  IMAD.X R13, RZ, RZ, R17, P0 ;  /* 0x000000ffff0d7224 */ /* 0x000fc800000e0611 */
[----:B------:R-:W-:-:S04]  /*0700*/  IMAD.WIDE.U32 R6, R13, R14, RZ ;  /* 0x0000000e0d067225 */ /* 0x000fc800078e00ff */
[----:B------:R-:W-:-:S04]  /*0710*/  IMAD.WIDE.U32 R8, P0, R11, R15, R6 ;  /* 0x0000000f0b087225 */ /* 0x000fc80007800006 */
[----:B------:R-:W-:-:S04]  /*0720*/  IMAD.WIDE.U32 R6, R11, R14, RZ ;  /* 0x0000000e0b067225 */ /* 0x000fc800078e00ff */
[----:B------:R-:W-:Y:S01]  /*0730*/  IMAD.X R11, RZ, RZ, RZ, P0 ;  /* 0x000000ffff0b7224 */ /* 0x000fe200000e06ff */
[----:B------:R-:W-:Y:S01]  /*0740*/  IADD3 RZ, P0, R7, R8, RZ ;  /* 0x0000000807ff7210 */ /* 0x000fe20007f1e0ff */
[----:B------:R-:W-:-:S04]  /*0750*/  IMAD.MOV.U32 R10, RZ, RZ, R9 ;  /* 0x000000ffff0a7224 */ /* 0x000fc800078e0009 */
[----:B------:R-:W-:-:S08]  /*0760*/  IMAD.WIDE.U32.X R6, R13, R15, R10, P0 ;  /* 0x0000000f0d067225 */ /* 0x000fd000000e040a */
.L_x_5:
[-CC-:B------:R-:W-:Y:S01]  /*0770*/  SHF.R.U64 R23, R6, R0.reuse, R7.reuse ;  /* 0x0000000006177219 */ /* 0x180fe20000001207 */
[----:B------:R-:W0:Y:S01]  /*0780*/  LDC R10, c[0x0][0x618] ;  /* 0x00018600ff0a7b82 */ /* 0x000e220000000800 */
[----:B------:R-:W-:Y:S01]  /*0790*/  SHF.R.U32.HI R5, RZ, R0, R7 ;  /* 0x00000000ff057219 */ /* 0x000fe20000011607 */
[----:B------:R-:W-:Y:S01]  /*07a0*/  ULDC UR4, c[0x0][0x150] ;  /* 0x0000540000047ab9 */ /* 0x000fe20000000800 */
[----:B------:R-:W-:Y:S02]  /*07b0*/  IADD3 R9, P0, RZ, -R23, RZ ;  /* 0x80000017ff097210 */ /* 0x000fe40007f1e0ff */
[----:B------:R-:W-:-:S03]  /*07c0*/  I2FP.F32.U32 R0, R4 ;  /* 0x0000000400007245 */ /* 0x000fc60000201000 */
[----:B------:R-:W1:Y:S01]  /*07d0*/  LDC.64 R28, c[0x0][0x640] ;  /* 0x00019000ff1c7b82 */ /* 0x000e620000000a00 */
[----:B------:R-:W-:Y:S02]  /*07e0*/  IMAD.X R11, RZ, RZ, ~R5, P0 ;  /* 0x000000ffff0b7224 */ /* 0x000fe400000e0e05 */
[----:B------:R-:W-:Y:S01]  /*07f0*/  FMUL R0, R0, UR4 ;  /* 0x0000000400007c20 */ /* 0x000fe20008400000 */
[----:B------:R-:W-:Y:S01]  /*0800*/  IMAD.WIDE.U32 R6, R9, R20, R16 ;  /* 0x0000001409067225 */ /* 0x000fe200078e0010 */
[----:B------:R-:W-:-:S03]  /*0810*/  ULDC UR4, c[0x0][0x154] ;  /* 0x0000550000047ab9 */ /* 0x000fc60000000800 */
[----:B------:R-:W-:Y:S01]  /*0820*/  IMAD R8, R11, R20, RZ ;  /* 0x000000140b087224 */ /* 0x000fe200078e02ff */
[----:B------:R-:W2:Y:S01]  /*0830*/  LDC R5, c[0x0][0x144] ;  /* 0x00005100ff057b82 */ /* 0x000ea20000000800 */
[----:B------:R-:W3:Y:S02]  /*0840*/  F2I.U32.TRUNC.NTZ R0, R0 ;  /* 0x0000000000007305 */ /* 0x000ee4000020f000 */
[----:B------:R-:W-:-:S04]  /*0850*/  IMAD R9, R9, R21, R8 ;  /* 0x0000001509097224 */ /* 0x000fc800078e0208 */
[----:B------:R-:W-:Y:S01]  /*0860*/  IMAD.IADD R7, R7, 0x1, R9 ;  /* 0x0000000107077824 */ /* 0x000fe200078e0209 */
[----:B------:R-:W4:Y:S01]  /*0870*/  LDC R12, c[0x0][0x608] ;  /* 0x00018200ff0c7b82 */ /* 0x000f220000000800 */
[----:B------:R-:W-:-:S03]  /*0880*/  IMAD.MOV.U32 R9, RZ, RZ, -0x1 ;  /* 0xffffffffff097424 */ /* 0x000fc600078e00ff */
[-CC-:B0-----:R-:W-:Y:S02]  /*0890*/  SHF.R.U64 R20, R6, R10.reuse, R7.reuse ;  /* 0x0000000a06147219 */ /* 0x181fe40000001207 */
[----:B------:R-:W-:Y:S02]  /*08a0*/  I2FP.F32.U32 R6, R3 ;  /* 0x0000000300067245 */ /* 0x000fe40000201000 */
[----:B------:R-:W0:Y:S01]  /*08b0*/  LDC R26, c[0x0][0x658] ;  /* 0x00019600ff1a7b82 */ /* 0x000e220000000800 */
[----:B-1----:R-:W-:Y:S01]  /*08c0*/  ISETP.NE.U32.AND P0, PT, R28, RZ, PT ;  /* 0x000000ff1c00720c */ /* 0x002fe20003f05070 */
[----:B---3--:R-:W-:Y:S01]  /*08d0*/  IMAD.MOV R8, RZ, RZ, -R0 ;  /* 0x000000ffff087224 */ /* 0x008fe200078e0a00 */
[----:B------:R-:W-:Y:S01]  /*08e0*/  SHF.R.U32.HI R7, RZ, R10, R7 ;  /* 0x0000000aff077219 */ /* 0x000fe20000011607 */
[----:B------:R-:W-:Y:S01]  /*08f0*/  FMUL R6, R6, UR4 ;  /* 0x0000000406067c20 */ /* 0x000fe20008400000 */
[----:B------:R-:W-:-:S03]  /*0900*/  ISETP.NE.AND.EX P0, PT, R29, RZ, PT, P0 ;  /* 0x000000ff1d00720c */ /* 0x000fc60003f05300 */
[----:B------:R-:W1:Y:S01]  /*0910*/  LDC R14, c[0x0][0x148] ;  /* 0x00005200ff0e7b82 */ /* 0x000e620000000800 */
[----:B--2---:R-:W-:-:S07]  /*0920*/  IMAD R0, R5, R8, R4 ;  /* 0x0000000805007224 */ /* 0x004fce00078e0204 */
[----:B------:R-:W2:Y:S01]  /*0930*/  LDC R24, c[0x0][0x600] ;  /* 0x00018000ff187b82 */ /* 0x000ea20000000800 */
[-CC-:B----4-:R-:W-:Y:S02]  /*0940*/  SHF.R.U64 R30, R20, R12.reuse, R7.reuse ;  /* 0x0000000c141e7219 */ /* 0x190fe40000001207 */
[----:B------:R-:W-:Y:S01]  /*0950*/  SHF.R.U32.HI R5, RZ, R12, R7 ;  /* 0x0000000cff057219 */ /* 0x000fe20000011607 */
[----:B------:R-:W-:Y:S01]  /*0960*/  IMAD.MOV.U32 R7, RZ, RZ, 0x1 ;  /* 0x00000001ff077424 */ /* 0x000fe200078e00ff */
[----:B------:R3:W4:Y:S03]  /*0970*/  F2I.U32.TRUNC.NTZ R12, R6 ;  /* 0x00000006000c7305 */ /* 0x000726000020f000 */
[----:B------:R-:W1:Y:S01]  /*0980*/  LDC R15, c[0x0][0x648] ;  /* 0x00019200ff0f7b82 */ /* 0x000e620000000800 */
[-C--:B0-----:R-:W-:Y:S02]  /*0990*/  SHF.L.U32 R4, R9, R26.reuse, RZ ;  /* 0x0000001a09047219 */ /* 0x081fe400000006ff */
[----:B------:R-:W-:-:S02]  /*09a0*/  SHF.R.U64 R32, R30, R26, R5 ;  /* 0x0000001a1e207219 */ /* 0x000fc40000001205 */
[----:B------:R-:W-:Y:S02]  /*09b0*/  LOP3.LUT R11, RZ, R4, RZ, 0x33, !PT ;  /* 0x00000004ff0b7212 */ /* 0x000fe400078e33ff */
[-C--:B------:R-:W-:Y:S01]  /*09c0*/  SHF.R.U32.HI R5, RZ, R26.reuse, R5 ;  /* 0x0000001aff057219 */ /* 0x080fe20000011605 */
[----:B------:R-:W0:Y:S01]  /*09d0*/  LDC R21, c[0x0][0x638] ;  /* 0x00018e00ff157b82 */ /* 0x000e220000000800 */
[----:B------:R-:W-:Y:S01]  /*09e0*/  SHF.L.U32 R10, R7, R26, RZ ;  /* 0x0000001a070a7219 */ /* 0x000fe200000006ff */
[----:B------:R-:W-:-:S06]  /*09f0*/  IMAD.MOV.U32 R4, RZ, RZ, R32 ;  /* 0x000000ffff047224 */ /* 0x000fcc00078e0020 */
[----:B------:R-:W0:Y:S01]  /*0a00*/  LDC R152, c[0x0][0x610] ;  /* 0x00018400ff987b82 */ /* 0x000e220000000800 */
[----:B---34-:R-:W-:Y:S05]  /*0a10*/  @!P0 BRA `(.L_x_6) ;  /* 0x0000000000288947 */ /* 0x018fea0003800000 */
[----:B------:R-:W3:Y:S02]  /*0a20*/  LDC R9, c[0x0][0x64c] ;  /* 0x00019300ff097b82 */ /* 0x000ee40000000800 */
[----:B---3--:R-:W-:-:S05]  /*0a30*/  IADD3 R9, P0, R32, R9, RZ ;  /* 0x0000000920097210 */ /* 0x008fca0007f1e0ff */
        /* <DEDUP_REMOVED lines=8> */
.L_x_6:
[----:B-1----:R-:W-:Y:S01]  /*0ac0*/  SHF.R.U64 R4, R4, R15, R5 ;  /* 0x0000000f04047219 */ /* 0x002fe20000001205 */
[----:B--2---:R-:W-:Y:S01]  /*0ad0*/  VIADD R5, R24, 0xffffffff ;  /* 0xffffffff18057836 */ /* 0x004fe20000000000 */
[----:B------:R-:W-:Y:S01]  /*0ae0*/  LOP3.LUT R11, R30, R11, RZ, 0xc0, !PT ;  /* 0x0000000b1e0b7212 */ /* 0x000fe200078ec0ff */
[----:B------:R-:W-:Y:S02]  /*0af0*/  IMAD.MOV R12, RZ, RZ, -R12 ;  /* 0x000000ffff0c7224 */ /* 0x000fe400078e0a0c */
[----:B------:R-:W-:Y:S01]  /*0b00*/  IMAD.MOV R6, RZ, RZ, -R4 ;  /* 0x000000ffff067224 */ /* 0x000fe200078e0a04 */
[----:B------:R-:W-:Y:S01]  /*0b10*/  LOP3.LUT R5, R20, R5, RZ, 0xc0, !PT ;  /* 0x0000000514057212 */ /* 0x000fe200078ec0ff */
[----:B------:R-:W-:Y:S02]  /*0b20*/  @P3 IMAD R0, R14, R12, R3 ;  /* 0x0000000c0e003224 */ /* 0x000fe400078e0203 */
[----:B------:R-:W-:Y:S02]  /*0b30*/  IMAD R11, R10, R4, R11 ;  /* 0x000000040a0b7224 */ /* 0x000fe400078e020b */
[----:B0-----:R-:W-:-:S02]  /*0b40*/  IMAD R3, R6, R21, R32 ;  /* 0x0000001506037224 */ /* 0x001fc400078e0220 */
[----:B------:R-:W-:Y:S02]  /*0b50*/  IMAD R152, R11, R152, R0 ;  /* 0x000000980b987224 */ /* 0x000fe400078e0200 */
[----:B------:R-:W-:Y:S02]  /*0b60*/  IMAD R3, R3, R24, R5 ;  /* 0x0000001803037224 */ /* 0x000fe400078e0205 */
[----:B------:R-:W-:-:S03]  /*0b70*/  IMAD.MOV.U32 R0, RZ, RZ, 0x1 ;  /* 0x00000001ff007424 */ /* 0x000fc600078e00ff */
[----:B------:R-:W-:Y:S02]  /*0b80*/  SEL R153, R3, R152, !P3 ;  /* 0x0000009803997207 */ /* 0x000fe40005800000 */
[----:B------:R-:W-:-:S07]  /*0b90*/  SEL R152, R152, R3, !P3 ;  /* 0x0000000398987207 */ /* 0x000fce0005800000 */
.L_x_4:
[----:B------:R-:W-:-:S08]  /*0ba0*/  NOP ;  /* 0x0000000000007918 */ /* 0x000fd00000000000 */
[----:B------:R-:W0:Y:S02]  /*0bb0*/  USETMAXREG.TRY_ALLOC.CTAPOOL UP0, 0xe8 ;  /* 0x000000e8000079c8 */ /* 0x000e240008000600 */
[----:B0-----:R-:W-:-:S13]  /*0bc0*/  PLOP3.LUT P0, PT, PT, PT, UP0, 0x80, 0x0 ;  /* 0x000000000000781c */ /* 0x001fda0003f0f008 */
[----:B------:R-:W-:Y:S05]  /*0bd0*/  @!P0 BRA `(.L_x_4) ;  /* 0xfffffffc00f08947 */ /* 0x000fea000383ffff */
[----:B------:R-:W-:Y:S01]  /*0be0*/  ULDC.64 UR4, c[0x0][0x598] ;  /* 0x0001660000047ab9 */ /* 0x000fe20000000a00 */
[----:B------:R-:W-:Y:S01]  /*0bf0*/  ULDC.64 UR36, c[0x0][0x208] ;  /* 0x0000820000247ab9 */ /* 0x000fe20000000a00 */
[----:B------:R-:W-:-:S04]  /*0c00*/  ISETP.NE.U32.AND P0, PT, RZ, UR4, PT ;  /* 0x00000004ff007c0c */ /* 0x000fc8000bf05070 */
[----:B------:R-:W-:-:S13]  /*0c10*/  ISETP.NE.AND.EX P0, PT, RZ, UR5, PT, P0 ;  /* 0x00000005ff007c0c */ /* 0x000fda000bf05300 */
[----:B------:R-:W-:Y:S05]  /*0c20*/  @!P0 BRA `(.L_x_7) ;  /* 0x00000000001c8947 */ /* 0x000fea0003800000 */
[----:B------:R-:W0:Y:S02]  /*0c30*/  LDC.64 R4, c[0x0][0x598] ;  /* 0x00016600ff047b82 */ /* 0x000e240000000a00 */
[----:B0-----:R-:W2:Y:S02]  /*0c40*/  LDG.E.64 R4, desc[UR36][R4.64] ;  /* 0x0000002404047981 */ /* 0x001ea4000c1e1b00 */
[----:B--2---:R-:W-:-:S04]  /*0c50*/  ISETP.NE.U32.AND P0, PT, R4, RZ, PT ;  /* 0x000000ff0400720c */ /* 0x004fc80003f05070 */
[----:B------:R-:W-:-:S13]  /*0c60*/  ISETP.NE.AND.EX P0, PT, R5, RZ, PT, P0 ;  /* 0x000000ff0500720c */ /* 0x000fda0003f05300 */
[----:B------:R-:W-:Y:S05]  /*0c70*/  @!P0 BRA `(.L_x_7) ;  /* 0x0000000000088947 */ /* 0x000fea0003800000 */
[----:B------:R0:W5:Y:S01]  /*0c80*/  LD.E R154, desc[UR36][R4.64] ;  /* 0x00000024049a7980 */ /* 0x000162000c101900 */
[----:B------:R-:W-:Y:S05]  /*0c90*/  BRA `(.L_x_8) ;  /* 0x0000000000247947 */ /* 0x000fea0003800000 */
.L_x_7:
[----:B------:R-:W-:Y:S02]  /*0ca0*/  ULDC.64 UR4, c[0x0][0x588] ;  /* 0x0001620000047ab9 */ /* 0x000fe40000000a00 */
[----:B------:R-:W-:-:S04]  /*0cb0*/  ISETP.NE.U32.AND P0, PT, RZ, UR4, PT ;  /* 0x00000004ff007c0c */ /* 0x000fc8000bf05070 */
[----:B------:R-:W-:-:S13]  /*0cc0*/  ISETP.NE.AND.EX P0, PT, RZ, UR5, PT, P0 ;  /* 0x00000005ff007c0c */ /* 0x000fda000bf05300 */
[----:B------:R-:W-:Y:S05]  /*0cd0*/  @!P0 BRA `(.L_x_9) ;  /* 0x00000000000c8947 */ /* 0x000fea0003800000 */
[----:B------:R-:W0:Y:S02]  /*0ce0*/  LDC.64 R154, c[0x0][0x588] ;  /* 0x00016200ff9a7b82 */ /* 0x000e240000000a00 */
[----:B0-----:R1:W5:Y:S01]  /*0cf0*/  LDG.E R154, desc[UR36][R154.64] ;  /* 0x000000249a9a7981 */ /* 0x001362000c1e1900 */
[----:B------:R-:W-:Y:S05]  /*0d00*/  BRA `(.L_x_8) ;  /* 0x0000000000087947 */ /* 0x000fea0003800000 */
.L_x_9:
[----:B------:R-:W-:Y:S02]  /*0d10*/  ULDC UR4, c[0x0][0x580] ;  /* 0x0001600000047ab9 */ /* 0x000fe40000000800 */
[----:B------:R-:W-:-:S07]  /*0d20*/  IMAD.U32 R154, RZ, RZ, UR4 ;  /* 0x00000004ff9a7e24 */ /* 0x000fce000f8e00ff */
.L_x_8:
[----:B------:R-:W-:Y:S02]  /*0d30*/  ULDC.64 UR4, c[0x0][0x5a0] ;  /* 0x0001680000047ab9 */ /* 0x000fe40000000a00 */
[----:B------:R-:W-:-:S04]  /*0d40*/  ISETP.NE.U32.AND P0, PT, RZ, UR4, PT ;  /* 0x00000004ff007c0c */ /* 0x000fc8000bf05070 */
[----:B------:R-:W-:-:S13]  /*0d50*/  ISETP.NE.AND.EX P0, PT, RZ, UR5, PT, P0 ;  /* 0x00000005ff007c0c */ /* 0x000fda000bf05300 */
[----:B------:R-:W-:Y:S05]  /*0d60*/  @!P0 BRA `(.L_x_10) ;  /* 0x00000000001c8947 */ /* 0x000fea0003800000 */
[----:B0-----:R-:W0:Y:S02]  /*0d70*/  LDC.64 R4, c[0x0][0x5a0] ;  /* 0x00016800ff047b82 */ /* 0x001e240000000a00 */
[----:B0-----:R-:W2:Y:S02]  /*0d80*/  LDG.E.64 R4, desc[UR36][R4.64] ;  /* 0x0000002404047981 */ /* 0x001ea4000c1e1b00 */
[----:B--2---:R-:W-:-:S04]  /*0d90*/  ISETP.NE.U32.AND P0, PT, R4, RZ, PT ;  /* 0x000000ff0400720c */ /* 0x004fc80003f05070 */
[----:B------:R-:W-:-:S13]  /*0da0*/  ISETP.NE.AND.EX P0, PT, R5, RZ, PT, P0 ;  /* 0x000000ff0500720c */ /* 0x000fda0003f05300 */
[----:B------:R-:W-:Y:S05]  /*0db0*/  @!P0 BRA `(.L_x_10) ;  /* 0x0000000000088947 */ /* 0x000fea0003800000 */
[----:B-1----:R0:W5:Y:S01]  /*0dc0*/  LD.E R155, desc[UR36][R4.64] ;  /* 0x00000024049b7980 */ /* 0x002162000c101900 */
[----:B------:R-:W-:Y:S05]  /*0dd0*/  BRA `(.L_x_11) ;  /* 0x0000000000247947 */ /* 0x000fea0003800000 */
.L_x_10:
[----:B------:R-:W-:Y:S02]  /*0de0*/  ULDC.64 UR4, c[0x0][0x590] ;  /* 0x0001640000047ab9 */ /* 0x000fe40000000a00 */
[----:B------:R-:W-:-:S04]  /*0df0*/  ISETP.NE.U32.AND P0, PT, RZ, UR4, PT ;  /* 0x00000004ff007c0c */ /* 0x000fc8000bf05070 */
[----:B------:R-:W-:-:S13]  /*0e00*/  ISETP.NE.AND.EX P0, PT, RZ, UR5, PT, P0 ;  /* 0x00000005ff007c0c */ /* 0x000fda000bf05300 */
[----:B------:R-:W-:Y:S05]  /*0e10*/  @!P0 BRA `(.L_x_12) ;  /* 0x00000000000c8947 */ /* 0x000fea0003800000 */
[----:B0-----:R-:W1:Y:S02]  /*0e20*/  LDC.64 R4, c[0x0][0x590] ;  /* 0x00016400ff047b82 */ /* 0x001e640000000a00 */
[----:B-1----:R1:W5:Y:S01]  /*0e30*/  LDG.E R155, desc[UR36][R4.64] ;  /* 0x00000024049b7981 */ /* 0x002362000c1e1900 */
[----:B------:R-:W-:Y:S05]  /*0e40*/  BRA `(.L_x_11) ;  /* 0x0000000000087947 */ /* 0x000fea0003800000 */
.L_x_12:
[----:B------:R-:W-:Y:S02]  /*0e50*/  ULDC UR4, c[0x0][0x584] ;  /* 0x0001610000047ab9 */ /* 0x000fe40000000800 */
[----:B-1----:R-:W-:-:S07]  /*0e60*/  IMAD.U32 R155, RZ, RZ, UR4 ;  /* 0x00000004ff9b7e24 */ /* 0x002fce000f8e00ff */
.L_x_11:
[----:B------:R-:W-:-:S13]  /*0e70*/  LOP3.LUT P0, RZ, R0, 0xff, RZ, 0xc0, !PT ;  /* 0x000000ff00ff7812 */ /* 0x000fda000780c0ff */
[----:B------:R-:W-:Y:S05]  /*0e80*/  @!P0 EXIT ;  /* 0x000000000000894d */ /* 0x000fea0003800000 */
[----:B------:R-:W-:Y:S01]  /*0e90*/  ULDC UR4, c[0x0][0x28c] ;  /* 0x0000a30000047ab9 */ /* 0x000fe20000000800 */
[----:B------:R-:W-:Y:S01]  /*0ea0*/  LOP3.LUT R166, R19, 0x1, RZ, 0xfc, !PT ;  /* 0x0000000113a67812 */ /* 0x000fe200078efcff */
[----:B------:R-:W-:Y:S01]  /*0eb0*/  UIADD3 UR4, UR4, 0x1f, URZ ;  /* 0x0000001f04047890 */ /* 0x000fe2000fffe03f */
[----:B------:R-:W-:Y:S01]  /*0ec0*/  UMOV UR38, URZ ;  /* 0x0000003f00267c82 */ /* 0x000fe20008000000 */
[----:B------:R-:W-:Y:S02]  /*0ed0*/  UMOV UR39, URZ ;  /* 0x0000003f00277c82 */ /* 0x000fe40008000000 */
[----:B------:R-:W-:-:S04]  /*0ee0*/  USHF.R.S32.HI UR5, URZ, 0x1f, UR4 ;  /* 0x0000001f3f057899 */ /* 0x000fc80008011404 */
[----:B------:R-:W-:-:S04]  /*0ef0*/  ULEA.HI UR5, UR5, UR4, URZ, 0x5 ;  /* 0x0000000405057291 */ /* 0x000fc8000f8f283f */
[----:B------:R-:W-:-:S12]  /*0f00*/  USHF.R.S32.HI UR40, URZ, 0x5, UR5 ;  /* 0x000000053f287899 */ /* 0x000fd80008011405 */
.L_x_284:
[----:B------:R-:W-:Y:S01]  /*0f10*/  LOP3.LUT R0, R18, 0x80, RZ, 0xc0, !PT ;  /* 0x0000008012007812 */ /* 0x000fe200078ec0ff */
[----:B--2---:R-:W2:Y:S01]  /*0f20*/  S2UR UR7, SR_CgaCtaId ;  /* 0x00000000000779c3 */ /* 0x004ea20000008800 */
[----:B------:R-:W-:Y:S02]  /*0f30*/  UMOV UR6, 0x400 ;  /* 0x0000040000067882 */ /* 0x000fe40000000000 */
[----:B------:R-:W-:-:S06]  /*0f40*/  SHF.R.U32.HI R0, RZ, 0x7, R0 ;  /* 0x00000007ff007819 */ /* 0x000fcc0000011600 */
[----:B------:R-:W3:Y:S01]  /*0f50*/  SHFL.IDX PT, R0, R0, RZ, 0x1f ;  /* 0x00001fff00007589 */ /* 0x000ee200000e0000 */
[----:B--2---:R-:W-:Y:S01]  /*0f60*/  ULEA UR42, UR7, UR6, 0x18 ;  /* 0x00000006072a7291 */ /* 0x004fe2000f8ec03f */
[----:B---3--:R-:W-:-:S13]  /*0f70*/  R2UR UR4, R0 ;  /* 0x00000000000472ca */ /* 0x008fda00000e0000 */
[----:B------:R-:W-:-:S04]  /*0f80*/  ULEA.HI UR5, UR4, UR4, URZ, 0x1 ;  /* 0x0000000404057291 */ /* 0x000fc8000f8f083f */
[----:B------:R-:W-:-:S04]  /*0f90*/  ULOP3.LUT UR5, UR5, 0x7fffe, URZ, 0xc0, !UPT ;  /* 0x0007fffe05057892 */ /* 0x000fc8000f8ec03f */
[----:B------:R-:W-:-:S03]  /*0fa0*/  UIADD3 UR5, UR4, -UR5, URZ ;  /* 0x8000000504057290 */ /* 0x000fc6000fffe03f */
[----:B------:R-:W-:Y:S01]  /*0fb0*/  ULDC UR4, c[0x0][0x28c] ;  /* 0x0000a30000047ab9 */ /* 0x000fe20000000800 */
[----:B------:R-:W-:Y:S01]  /*0fc0*/  ULEA UR5, UR5, UR42, 0xd ;  /* 0x0000002a05057291 */ /* 0x000fe2000f8e683f */
[----:B------:R-:W-:-:S03]  /*0fd0*/  ISETP.LT.AND P0, PT, RZ, UR4, PT ;  /* 0x00000004ff007c0c */ /* 0x000fc6000bf01270 */
[----:B------:R-:W-:-:S04]  /*0fe0*/  UIADD3 UR5, UR5, 0x100, URZ ;  /* 0x0000010005057890 */ /* 0x000fc8000fffe03f */
[----:B------:R-:W-:-:S04]  /*0ff0*/  USHF.R.U32.HI UR5, URZ, 0x4, UR5 ;  /* 0x000000043f057899 */ /* 0x000fc80008011605 */
[----:B------:R-:W-:Y:S02]  /*1000*/  ULOP3.LUT UR41, UR5, 0x3fff, URZ, 0xc0, !UPT ;  /* 0x00003fff05297892 */ /* 0x000fe4000f8ec03f */
[----:B01--45:R-:W-:Y:S10]  /*1010*/  @P0 BRA `(.L_x_13) ;  /* 0x0000000000400947 */ /* 0x033ff40003800000 */
[----:B------:R-:W-:Y:S01]  /*1020*/  MOV R0, 0x0 ;  /* 0x0000000000007802 */ /* 0x000fe20000000f00 */
[----:B------:R-:W-:Y:S01]  /*1030*/  ULDC.64 UR4, c[0x4][0x68] ;  /* 0x01001a0000047ab9 */ /* 0x000fe20000000a00 */
[----:B------:R-:W-:Y:S01]  /*1040*/  ULDC.64 UR6, c[0x4][0x8] ;  /* 0x0100020000067ab9 */ /* 0x000fe20000000a00 */
[----:B01----:R-:W-:Y:S01]  /*1050*/  IMAD.U32 R4, RZ, RZ, UR4 ;  /* 0x00000004ff047e24 */ /* 0x003fe2000f8e00ff */
[----:B------:R0:W1:Y:S01]  /*1060*/  LDC.64 R14, c[0x4][R0] ;  /* 0x01000000000e7b82 */ /* 0x0000620000000a00 */
[----:B------:R-:W-:Y:S01]  /*1070*/  IMAD.U32 R5, RZ, RZ, UR5 ;  /* 0x00000005ff057e24 */ /* 0x000fe2000f8e00ff */
[----:B------:R-:W-:Y:S01]  /*1080*/  ULDC.64 UR4, c[0x4][0x70] ;  /* 0x01001c0000047ab9 */ /* 0x000fe20000000a00 */
[----:B------:R-:W-:Y:S02]  /*1090*/  IMAD.U32 R10, RZ, RZ, UR6 ;  /* 0x00000006ff0a7e24 */ /* 0x000fe4000f8e00ff */
[----:B------:R-:W-:Y:S02]  /*10a0*/  IMAD.U32 R6, RZ, RZ, UR4 ;  /* 0x00000004ff067e24 */ /* 0x000fe4000f8e00ff */
[----:B------:R-:W-:-:S02]  /*10b0*/  IMAD.U32 R7, RZ, RZ, UR5 ;  /* 0x00000005ff077e24 */ /* 0x000fc4000f8e00ff */
[----:B------:R-:W-:Y:S02]  /*10c0*/  IMAD.U32 R11, RZ, RZ, UR7 ;  /* 0x00000007ff0b7e24 */ /* 0x000fe4000f8e00ff */
[----:B------:R-:W-:Y:S02]  /*10d0*/  IMAD.MOV.U32 R8, RZ, RZ, 0x1e1 ;  /* 0x000001e1ff087424 */ /* 0x000fe400078e00ff */
[----:B------:R-:W-:Y:S02]  /*10e0*/  IMAD.MOV.U32 R12, RZ, RZ, 0x1 ;  /* 0x00000001ff0c7424 */ /* 0x000fe400078e00ff */
[----:B0-----:R-:W-:-:S07]  /*10f0*/  IMAD.MOV.U32 R13, RZ, RZ, RZ ;  /* 0x000000ffff0d7224 */ /* 0x001fce00078e00ff */
[----:B------:R-:W-:-:S07]  /*1100*/  LEPC R20, `(.L_x_13) ;  /* 0x000000001014794e */ /* 0x000fce0000000000 */
[----:B-1---5:R-:W-:Y:S05]  /*1110*/  CALL.ABS.NOINC R14 ;  /* 0x000000000e007343 */ /* 0x022fea0003c00000 */
.L_x_13:
[----:B------:R-:W-:-:S13]  /*1120*/  ISETP.NE.AND P0, PT, R166, 0x3, PT ;  /* 0x00000003a600780c */ /* 0x000fda0003f05270 */
[----:B------:R-:W-:Y:S05]  /*1130*/  @!P0 BRA `(.L_x_14) ;  /* 0x0000000000048947 */ /* 0x000fea0003800000 */
[----:B------:R-:W-:Y:S01]  /*1140*/  BPT.TRAP 0x1 ;  /* 0x000000040000795c */ /* 0x000fe20000300000 */
.L_x_14:
[----:B------:R-:W-:Y:S02]  /*1150*/  IMAD.U32 R3, RZ, RZ, UR39 ;  /* 0x00000027ff037e24 */ /* 0x000fe4000f8e00ff */
[----:B------:R-:W-:-:S03]  /*1160*/  IMAD.U32 R0, RZ, RZ, UR38 ;  /* 0x00000026ff007e24 */ /* 0x000fc6000f8e00ff */
[----:B------:R-:W-:Y:S02]  /*1170*/  LEA R3, R3, UR42, 0x3 ;  /* 0x0000002a03037c11 */ /* 0x000fe4000f8e18ff */
[----:B------:R-:W-:-:S04]  /*1180*/  SHF.L.U32 R0, R0, 0x1f, RZ ;  /* 0x0000001f00007819 */ /* 0x000fc800000006ff */
[----:B------:R2:W3:Y:S01]  /*1190*/  SYNCS.PHASECHK.TRANS64.TRYWAIT P1, [R3+URZ], R0 ;  /* 0x00000000030075a7 */ /* 0x0004e2000802017f */
[----:B------:R-:W-:Y:S05]  /*11a0*/  @!P0 BRA `(.L_x_15) ;  /* 0x0000000000048947 */ /* 0x000fea0003800000 */
[----:B------:R-:W-:Y:S01]  /*11b0*/  BPT.TRAP 0x1 ;  /* 0x000000040000795c */ /* 0x000fe20000300000 */
.L_x_15:
[----:B---3--:R-:W-:Y:S05]  /*11c0*/  @P1 BRA `(.L_x_16) ;  /* 0x0000000000081947 */ /* 0x008fea0003800000 */
[----:B------:R-:W3:Y:S02]  /*11d0*/  SYNCS.PHASECHK.TRANS64.TRYWAIT P1, [R3+URZ], R0 ;  /* 0x00000000030075a7 */ /* 0x000ee4000802017f */
[----:B---3--:R-:W-:Y:S05]  /*11e0*/  @!P1 BRA `(.L_x_17) ;  /* 0x000000a800d49947 */ /* 0x008fea0003800000 */
.L_x_16:
[----:B------:R-:W-:-:S04]  /*11f0*/  UISETP.LT.AND UP0, UPT, UR40, 0x1, UPT ;  /* 0x000000012800788c */ /* 0x000fc8000bf01270 */
[----:B------:R-:W-:-:S04]  /*1200*/  USEL UR4, UR40, 0x1, UP0 ;  /* 0x0000000128047887 */ /* 0x000fc80008000000 */
[----:B------:R-:W-:-:S06]  /*1210*/  UIADD3 UR4, UR40, -UR4, URZ ;  /* 0x8000000428047290 */ /* 0x000fcc000fffe03f */
[----:B--23--:R-:W-:Y:S01]  /*1220*/  IMAD.U32 R0, RZ, RZ, UR4 ;  /* 0x00000004ff007e24 */ /* 0x00cfe2000f8e00ff */
[----:B------:R-:W-:Y:S05]  /*1230*/  WARPSYNC.ALL ;  /* 0x0000000000007948 */ /* 0x000fea0003800000 */
[----:B------:R-:W-:Y:S01]  /*1240*/  ISETP.GE.AND P1, PT, R0, 0x1, PT ;  /* 0x000000010000780c */ /* 0x000fe20003f26270 */
[----:B------:R-:W-:Y:S01]  /*1250*/  UIADD3 UR4, UR42, 0x18100, URZ ;  /* 0x000181002a047890 */ /* 0x000fe2000fffe03f */
[----:B------:R-:W-:Y:S01]  /*1260*/  WARPGROUP.ARRIVE ;  /* 0x00000000000079c5 */ /* 0x000fe20000000000 */
[----:B------:R-:W-:Y:S01]  /*1270*/  UMOV UR9, 0x40000040 ;  /* 0x4000004000097882 */ /* 0x000fe20000000000 */
[----:B------:R-:W-:Y:S01]  /*1280*/  UMOV UR11, 0x40000040 ;  /* 0x40000040000b7882 */ /* 0x000fe20000000000 */
[----:B------:R-:W-:-:S04]  /*1290*/  USHF.R.U32.HI UR4, URZ, 0x4, UR4 ;  /* 0x000000043f047899 */ /* 0x000fc80008011604 */
[----:B------:R-:W-:Y:S02]  /*12a0*/  ULOP3.LUT UR5, UR4, 0x3fff, URZ, 0xc0, !UPT ;  /* 0x00003fff04057892 */ /* 0x000fe4000f8ec03f */
[----:B------:R-:W-:Y:S02]  /*12b0*/  ULOP3.LUT UR4, UR41, 0x10000, URZ, 0xfc, !UPT ;  /* 0x0001000029047892 */ /* 0x000fe4000f8efc3f */
[----:B------:R-:W-:Y:S02]  /*12c0*/  ULOP3.LUT UR5, UR5, 0x10000, URZ, 0xfc, !UPT ;  /* 0x0001000005057892 */ /* 0x000fe4000f8efc3f */
[----:B------:R-:W-:Y:S02]  /*12d0*/  ULEA UR6, UR39, UR4, 0xb ;  /* 0x0000000427067291 */ /* 0x000fe4000f8e583f */
[----:B------:R-:W-:-:S05]  /*12e0*/  ULEA UR7, UR39, UR5, 0xa ;  /* 0x0000000527077291 */ /* 0x000fca000f8e503f */
[----:B------:R-:W-:Y:S02]  /*12f0*/  UMOV UR8, UR6 ;  /* 0x0000000600087c82 */ /* 0x000fe40008000000 */
[----:B------:R-:W-:Y:S02]  /*1300*/  UMOV UR10, UR7 ;  /* 0x00000007000a7c82 */ /* 0x000fe40008000000 */
[----:B------:R-:W-:Y:S01]  /*1310*/  HGMMA.64x128x8.F32.TF32 R88, gdesc[UR8], RZ, !UPT, gsb0 ;  /* 0x05e00000085879f0 */ /* 0x000fe2000c0028ff */
[----:B------:R-:W-:Y:S01]  /*1320*/  UIADD3 UR8, UR6, 0x400, URZ ;  /* 0x0000040006087890 */ /* 0x000fe2000fffe03f */
[----:B------:R-:W-:Y:S01]  /*1330*/  UMOV UR9, 0x40000040 ;  /* 0x4000004000097882 */ /* 0x000fe20000000000 */
[----:B------:R-:W-:Y:S02]  /*1340*/  WARPGROUP.DEPBAR.LE gsb0, 0x0 ;  /* 0x00008000000079c5 */ /* 0x000fe40000010000 */
[----:B------:R-:W-:-:S07]  /*1350*/  WARPGROUP.ARRIVE ;  /* 0x00000000000079c5 */ /* 0x000fce0000000000 */
[----:B------:R-:W-:Y:S01]  /*1360*/  HGMMA.64x128x8.F32.TF32 R24, gdesc[UR8], RZ, !UPT, gsb0 ;  /* 0x05e00000081879f0 */ /* 0x000fe2000c0028ff */
[----:B------:R-:W-:Y:S02]  /*1370*/  UIADD3 UR8, UR6, 0x2, URZ ;  /* 0x0000000206087890 */ /* 0x000fe4000fffe03f */
[----:B------:R-:W-:Y:S01]  /*1380*/  UIADD3 UR10, UR7, 0x2, URZ ;  /* 0x00000002070a7890 */ /* 0x000fe2000fffe03f */
[----:B------:R-:W-:Y:S01]  /*1390*/  UMOV UR9, 0x40000040 ;  /* 0x4000004000097882 */ /* 0x000fe20000000000 */
[----:B------:R-:W-:Y:S01]  /*13a0*/  UMOV UR11, 0x40000040 ;  /* 0x40000040000b7882 */ /* 0x000fe20000000000 */
[----:B------:R-:W-:Y:S02]  /*13b0*/  WARPGROUP.DEPBAR.LE gsb0, 0x0 ;  /* 0x00008000000079c5 */ /* 0x000fe40000010000 */
[----:B------:R-:W-:-:S06]  /*13c0*/  WARPGROUP.ARRIVE ;  /* 0x00000000000079c5 */ /* 0x000fcc0000000000 */
[----:B------:R-:W-:Y:S01]  /*13d0*/  HGMMA.64x128x8.F32.TF32 R88, gdesc[UR8], R88, gsb0 ;  /* 0x05e00000085879f0 */ /* 0x000fe20008002858 */
[----:B------:R-:W-:Y:S01]  /*13e0*/  UIADD3 UR8, UR6, 0x402, URZ ;  /* 0x0000040206087890 */ /* 0x000fe2000fffe03f */
[----:B------:R-:W-:Y:S01]  /*13f0*/  UMOV UR9, 0x40000040 ;  /* 0x4000004000097882 */ /* 0x000fe20000000000 */
[----:B------:R-:W-:Y:S02]  /*1400*/  WARPGROUP.DEPBAR.LE gsb0, 0x0 ;  /* 0x00008000000079c5 */ /* 0x000fe40000010000 */
[----:B------:R-:W-:-:S07]  /*1410*/  WARPGROUP.ARRIVE ;  /* 0x00000000000079c5 */ /* 0x000fce0000000000 */
[----:B------:R-:W-:Y:S01]  /*1420*/  HGMMA.64x128x8.F32.TF32 R24, gdesc[UR8], R24, gsb0 ;  /* 0x05e00000081879f0 */ /* 0x000fe20008002818 */
        /* <DEDUP_REMOVED lines=23> */
[----:B------:R-:W-:Y:S03]  /*15a0*/  HGMMA.64x128x8.F32.TF32 R24, gdesc[UR8], R24, gsb0 ;  /* 0x05e00000081879f0 */ /* 0x000fe60008002818 */
[----:B------:R-:W-:Y:S02]  /*15b0*/  WARPGROUP.DEPBAR.LE gsb0, 0x0 ;  /* 0x00008000000079c5 */ /* 0x000fe40000010000 */
[----:B------:R-:W-:Y:S05]  /*15c0*/  @!P1 BRA `(.L_x_18) ;  /* 0x0000000400689947 */ /* 0x000fea0003800000 */
[----:B------:R-:W-:-:S04]  /*15d0*/  UIADD3 UR6, UR39, 0x1, URZ ;  /* 0x0000000127067890 */ /* 0x000fc8000fffe03f */
[----:B------:R-:W-:-:S04]  /*15e0*/  UISETP.NE.AND UP0, UPT, UR6, 0x3, UPT ;  /* 0x000000030600788c */ /* 0x000fc8000bf05270 */
[----:B------:R-:W-:Y:S02]  /*15f0*/  USEL UR7, URZ, 0x1, UP0 ;  /* 0x000000013f077887 */ /* 0x000fe40008000000 */
[----:B------:R-:W-:Y:S02]  /*1600*/  USEL UR6, UR6, URZ, UP0 ;  /* 0x0000003f06067287 */ /* 0x000fe40008000000 */
[----:B------:R-:W-:-:S06]  /*1610*/  ULOP3.LUT UR7, UR38, UR7, URZ, 0x3c, !UPT ;  /* 0x0000000726077292 */ /* 0x000fcc000f8e3c3f */
[----:B01----:R-:W-:Y:S01]  /*1620*/  IMAD.U32 R5, RZ, RZ, UR7 ;  /* 0x00000007ff057e24 */ /* 0x003fe2000f8e00ff */
[----:B------:R-:W-:-:S06]  /*1630*/  UMOV UR7, UR39 ;  /* 0x0000002700077c82 */ /* 0x000fcc0008000000 */
.L_x_25:
[----:B01----:R-:W-:Y:S05]  /*1640*/  @!P0 BRA `(.L_x_19) ;  /* 0x0000000000048947 */ /* 0x003fea0003800000 */
[----:B------:R-:W-:Y:S01]  /*1650*/  BPT.TRAP 0x1 ;  /* 0x000000040000795c */ /* 0x000fe20000300000 */
.L_x_19:
[----:B------:R-:W0:Y:S01]  /*1660*/  S2UR UR9, SR_CgaCtaId ;  /* 0x00000000000979c3 */ /* 0x000e220000008800 */
[----:B------:R-:W-:Y:S01]  /*1670*/  UMOV UR8, 0x400 ;  /* 0x0000040000087882 */ /* 0x000fe20000000000 */
[----:B------:R-:W-:Y:S01]  /*1680*/  SHF.L.U32 R3, R5, 0x1f, RZ ;  /* 0x0000001f05037819 */ /* 0x000fe200000006ff */
[----:B0-----:R-:W-:-:S04]  /*1690*/  ULEA UR14, UR9, UR8, 0x18 ;  /* 0x00000008090e7291 */ /* 0x001fc8000f8ec03f */
[----:B------:R-:W-:-:S09]  /*16a0*/  ULEA UR8, UR6, UR14, 0x3 ;  /* 0x0000000e06087291 */ /* 0x000fd2000f8e183f */
[----:B------:R0:W1:Y:S01]  /*16b0*/  SYNCS.PHASECHK.TRANS64.TRYWAIT P1, [UR8], R3 ;  /* 0x00000003ff0075a7 */ /* 0x0000620008020148 */
[----:B------:R-:W-:Y:S05]  /*16c0*/  @!P0 BRA `(.L_x_20) ;  /* 0x0000000000048947 */ /* 0x000fea0003800000 */
[----:B------:R-:W-:Y:S01]  /*16d0*/  BPT.TRAP 0x1 ;  /* 0x000000040000795c */ /* 0x000fe20000300000 */
.L_x_20:
[----:B-1----:R-:W-:Y:S05]  /*16e0*/  @P1 BRA `(.L_x_21) ;  /* 0x0000000000081947 */ /* 0x002fea0003800000 */
[----:B------:R-:W1:Y:S02]  /*16f0*/  SYNCS.PHASECHK.TRANS64.TRYWAIT P1, [UR8], R3 ;  /* 0x00000003ff0075a7 */ /* 0x000e640008020148 */
[----:B-1----:R-:W-:Y:S05]  /*1700*/  @!P1 BRA `(.L_x_22) ;  /* 0x000000a400a09947 */ /* 0x002fea0003800000 */
.L_x_21:
[----:B------:R-:W-:Y:S01]  /*1710*/  ULEA UR12, UR6, UR4, 0xb ;  /* 0x00000004060c7291 */ /* 0x000fe2000f8e583f */
[----:B------:R-:W-:Y:S01]  /*1720*/  WARPGROUP.ARRIVE ;  /* 0x00000000000079c5 */ /* 0x000fe20000000000 */
[----:B------:R-:W-:Y:S01]  /*1730*/  ULEA UR13, UR6, UR5, 0xa ;  /* 0x00000005060d7291 */ /* 0x000fe2000f8e503f */
[----:B------:R-:W-:Y:S01]  /*1740*/  UMOV UR9, 0x40000040 ;  /* 0x4000004000097882 */ /* 0x000fe20000000000 */
[----:B------:R-:W-:-:S03]  /*1750*/  UMOV UR11, 0x40000040 ;  /* 0x40000040000b7882 */ /* 0x000fc60000000000 */
[----:B------:R-:W-:Y:S02]  /*1760*/  UMOV UR8, UR12 ;  /* 0x0000000c00087c82 */ /* 0x000fe40008000000 */
[----:B------:R-:W-:Y:S02]  /*1770*/  UMOV UR10, UR13 ;  /* 0x0000000d000a7c82 */ /* 0x000fe40008000000 */
        /* <DEDUP_REMOVED lines=44> */
[----:B------:R-:W-:Y:S01]  /*1a40*/  BPT.TRAP 0x1 ;  /* 0x000000040000795c */ /* 0x000fe20000300000 */
.L_x_23:
[----:B------:R-:W-:Y:S01]  /*1a50*/  ULEA UR8, UR7, UR14, 0x3 ;  /* 0x0000000e07087291 */ /* 0x000fe2000f8e183f */
[----:B------:R-:W-:-:S03]  /*1a60*/  ISETP.GT.U32.AND P1, PT, R19, 0x1, PT ;  /* 0x000000011300780c */ /* 0x000fc60003f24070 */
[----:B------:R-:W-:-:S04]  /*1a70*/  UIADD3 UR8, UR8, 0x18, URZ ;  /* 0x0000001808087890 */ /* 0x000fc8000fffe03f */
[----:B------:R-:W-:-:S09]  /*1a80*/  UPRMT UR8, URZ, 0x654, UR8 ;  /* 0x000006543f087896 */ /* 0x000fd20008000008 */
[----:B------:R-:W-:Y:S01]  /*1a90*/  SYNCS.ARRIVE.TRANS64.RED.A1T0 RZ, [UR8], RZ ;  /* 0x000000ffffff79a7 */ /* 0x000fe20008100408 */
[----:B------:R-:W-:Y:S05]  /*1aa0*/  @P1 BRA `(.L_x_24) ;  /* 0x0000000000041947 */ /* 0x000fea0003800000 */
[----:B------:R-:W-:Y:S01]  /*1ab0*/  BPT.TRAP 0x1 ;  /* 0x000000040000795c */ /* 0x000fe20000300000 */
.L_x_24:
[----:B------:R-:W-:Y:S01]  /*1ac0*/  UIADD3 UR6, UR6, 0x1, URZ ;  /* 0x0000000106067890 */ /* 0x000fe2000fffe03f */
[C---:B------:R-:W-:Y:S01]  /*1ad0*/  ISETP.GT.AND P1, PT, R0.reuse, 0x1, PT ;  /* 0x000000010000780c */ /* 0x040fe20003f24270 */
[----:B------:R-:W-:Y:S01]  /*1ae0*/  UIADD3 UR7, UR7, 0x1, URZ ;  /* 0x0000000107077890 */ /* 0x000fe2000fffe03f */
[----:B------:R-:W-:Y:S01]  /*1af0*/  VIADD R0, R0, 0xffffffff ;  /* 0xffffffff00007836 */ /* 0x000fe20000000000 */
[----:B------:R-:W-:Y:S02]  /*1b00*/  UISETP.NE.AND UP0, UPT, UR6, 0x3, UPT ;  /* 0x000000030600788c */ /* 0x000fe4000bf05270 */
[----:B------:R-:W-:Y:S02]  /*1b10*/  UISETP.NE.AND UP1, UPT, UR7, 0x3, UPT ;  /* 0x000000030700788c */ /* 0x000fe4000bf25270 */
[----:B------:R-:W-:Y:S02]  /*1b20*/  USEL UR8, URZ, 0x1, UP0 ;  /* 0x000000013f087887 */ /* 0x000fe40008000000 */
[----:B------:R-:W-:-:S02]  /*1b30*/  USEL UR6, UR6, URZ, UP0 ;  /* 0x0000003f06067287 */ /* 0x000fc40008000000 */
[----:B------:R-:W-:Y:S02]  /*1b40*/  USEL UR7, UR7, URZ, UP1 ;  /* 0x0000003f07077287 */ /* 0x000fe40008800000 */
[----:B------:R-:W-:Y:S01]  /*1b50*/  LOP3.LUT R5, R5, UR8, RZ, 0x3c, !PT ;  /* 0x0000000805057c12 */ /* 0x000fe2000f8e3cff */
[----:B------:R-:W-:Y:S09]  /*1b60*/  @P1 BRA `(.L_x_25) ;  /* 0xfffffff800b41947 */ /* 0x000ff2000383ffff */
.L_x_18:
[----:B------:R-:W2:Y:S02]  /*1b70*/  LDC R0, c[0x0][0x28c] ;  /* 0x0000a300ff007b82 */ /* 0x000ea40000000800 */
[----:B--2---:R-:W-:-:S13]  /*1b80*/  ISETP.GE.AND P1, PT, R0, 0x1, PT ;  /* 0x000000010000780c */ /* 0x004fda0003f26270 */
[----:B------:R-:W-:Y:S05]  /*1b90*/  @!P1 BRA `(.L_x_26) ;  /* 0x0000000000489947 */ /* 0x000fea0003800000 */
[----:B------:R-:W-:Y:S05]  /*1ba0*/  @!P0 BRA `(.L_x_27) ;  /* 0x0000000000048947 */ /* 0x000fea0003800000 */
[----:B------:R-:W-:Y:S01]  /*1bb0*/  BPT.TRAP 0x1 ;  /* 0x000000040000795c */ /* 0x000fe20000300000 */
.L_x_27:
[----:B------:R-:W2:Y:S01]  /*1bc0*/  S2UR UR7, SR_CgaCtaId ;  /* 0x00000000000779c3 */ /* 0x000ea20000008800 */
[----:B------:R-:W-:Y:S01]  /*1bd0*/  UISETP.LT.AND UP0, UPT, UR40, 0x1, UPT ;  /* 0x000000012800788c */ /* 0x000fe2000bf01270 */
[----:B------:R-:W-:-:S03]  /*1be0*/  ISETP.GT.U32.AND P0, PT, R19, 0x1, PT ;  /* 0x000000011300780c */ /* 0x000fc60003f04070 */
[----:B------:R-:W-:-:S04]  /*1bf0*/  USEL UR6, UR40, 0x1, UP0 ;  /* 0x0000000128067887 */ /* 0x000fc80008000000 */
[----:B------:R-:W-:-:S04]  /*1c00*/  UIADD3 UR6, UR39, UR40, -UR6 ;  /* 0x0000002827067290 */ /* 0x000fc8000fffe806 */
[----:B------:R-:W-:-:S04]  /*1c10*/  UIMAD.WIDE.U32 UR4, UR6, -0x55555555, URZ ;  /* 0xaaaaaaab060478a5 */ /* 0x000fc8000f8e003f */
[----:B------:R-:W-:-:S03]  /*1c20*/  USHF.R.U32.HI UR4, URZ, 0x1, UR5 ;  /* 0x000000013f047899 */ /* 0x000fc60008011605 */
[----:B------:R-:W-:Y:S01]  /*1c30*/  UMOV UR5, 0x400 ;  /* 0x0000040000057882 */ /* 0x000fe20000000000 */
[----:B------:R-:W-:Y:S02]  /*1c40*/  UIMAD UR6, UR4, -0x3, UR6 ;  /* 0xfffffffd040678a4 */ /* 0x000fe4000f8e0206 */
[----:B--2---:R-:W-:-:S04]  /*1c50*/  ULEA UR5, UR7, UR5, 0x18 ;  /* 0x0000000507057291 */ /* 0x004fc8000f8ec03f */
[----:B------:R-:W-:-:S04]  /*1c60*/  ULEA UR6, UR6, UR5, 0x3 ;  /* 0x0000000506067291 */ /* 0x000fc8000f8e183f */
[----:B------:R-:W-:-:S04]  /*1c70*/  UIADD3 UR6, UR6, 0x18, URZ ;  /* 0x0000001806067890 */ /* 0x000fc8000fffe03f */
[----:B------:R-:W-:-:S09]  /*1c80*/  UPRMT UR6, URZ, 0x654, UR6 ;  /* 0x000006543f067896 */ /* 0x000fd20008000006 */
[----:B------:R-:W-:Y:S01]  /*1c90*/  SYNCS.ARRIVE.TRANS64.RED.A1T0 RZ, [UR6], RZ ;  /* 0x000000ffffff79a7 */ /* 0x000fe20008100406 */
[----:B------:R-:W-:Y:S05]  /*1ca0*/  @P0 BRA `(.L_x_26) ;  /* 0x0000000000040947 */ /* 0x000fea0003800000 */
[----:B------:R-:W-:Y:S01]  /*1cb0*/  BPT.TRAP 0x1 ;  /* 0x000000040000795c */ /* 0x000fe20000300000 */
.L_x_26:
[----:B------:R-:W2:Y:S01]  /*1cc0*/  LDC R6, c[0x0][0x288] ;  /* 0x0000a200ff067b82 */ /* 0x000ea20000000800 */
[----:B01----:R-:W-:Y:S01]  /*1cd0*/  LOP3.LUT R4, R18, 0x60, RZ, 0xc0, !PT ;  /* 0x0000006012047812 */ /* 0x003fe200078ec0ff */
[----:B------:R-:W-:Y:S01]  /*1ce0*/  IMAD.SHL.U32 R13, R153, 0x80, RZ ;  /* 0x00000080990d7824 */ /* 0x000fe200078e00ff */
[----:B------:R-:W-:Y:S01]  /*1cf0*/  UIADD3 UR39, UR40, UR39, URZ ;  /* 0x0000002728277290 */ /* 0x000fe2000fffe03f */
[----:B------:R-:W-:Y:S01]  /*1d00*/  SHF.R.U32.HI R3, RZ, 0x2, R18 ;  /* 0x00000002ff037819 */ /* 0x000fe20000011612 */
[----:B------:R-:W-:Y:S01]  /*1d10*/  IMAD.SHL.U32 R15, R152, 0x100, RZ ;  /* 0x00000100980f7824 */ /* 0x000fe200078e00ff */
[----:B------:R-:W-:Y:S01]  /*1d20*/  SHF.R.U32.HI R10, RZ, 0x1, R4 ;  /* 0x00000001ff0a7819 */ /* 0x000fe20000011604 */
[----:B------:R-:W-:Y:S01]  /*1d30*/  UISETP.GT.U32.AND UP0, UPT, UR39, 0x2, UPT ;  /* 0x000000022700788c */ /* 0x000fe2000bf04070 */
[----:B------:R-:W-:Y:S01]  /*1d40*/  LOP3.LUT R4, R18, 0x3, RZ, 0xc0, !PT ;  /* 0x0000000312047812 */ /* 0x000fe200078ec0ff */
[----:B------:R-:W-:Y:S01]  /*1d50*/  ULDC UR7, c[0x0][0x284] ;  /* 0x0000a10000077ab9 */ /* 0x000fe20000000800 */
[----:B------:R-:W-:Y:S01]  /*1d60*/  LOP3.LUT R0, R22, 0x1, RZ, 0xc0, !PT ;  /* 0x0000000116007812 */ /* 0x000fe200078ec0ff */
[----:B------:R-:W-:Y:S01]  /*1d70*/  UISETP.LT.U32.AND UP0, UPT, UR40, 0x3, UP0 ;  /* 0x000000032800788c */ /* 0x000fe20008701070 */
[----:B------:R-:W-:Y:S01]  /*1d80*/  LOP3.LUT R3, R3, 0x7, RZ, 0xc0, !PT ;  /* 0x0000000703037812 */ /* 0x000fe200078ec0ff */
[----:B------:R-:W-:Y:S01]  /*1d90*/  UISETP.GE.U32.AND UP1, UPT, UR40, 0x3, UPT ;  /* 0x000000032800788c */ /* 0x000fe2000bf26070 */
[----:B------:R-:W-:Y:S01]  /*1da0*/  SHF.R.S32.HI R21, RZ, 0x1f, R23 ;  /* 0x0000001fff157819 */ /* 0x000fe20000011417 */
[----:B------:R-:W-:Y:S01]  /*1db0*/  IMAD.SHL.U32 R8, R0, 0x40, RZ ;  /* 0x0000004000087824 */ /* 0x000fe200078e00ff */
[----:B------:R-:W-:Y:S01]  /*1dc0*/  IADD3 R5, RZ, -R10, -R3 ;  /* 0x8000000aff057210 */ /* 0x000fe20007ffe803 */
[----:B------:R-:W-:Y:S01]  /*1dd0*/  ULDC.64 UR8, c[0x0][0x5d0] ;  /* 0x0001740000087ab9 */ /* 0x000fe20000000a00 */
[----:B------:R-:W-:-:S02]  /*1de0*/  UIMAD.WIDE.U32 UR4, UR39, -0x55555555, URZ ;  /* 0xaaaaaaab270478a5 */ /* 0x000fc4000f8e003f */
[----:B------:R-:W-:Y:S01]  /*1df0*/  USEL UR6, URZ, 0x1, !UP0 ;  /* 0x000000013f067887 */ /* 0x000fe2000c000000 */
[----:B------:R-:W-:Y:S01]  /*1e00*/  LOP3.LUT R3, R8, 0x40, R3, 0xe2, !PT ;  /* 0x0000004008037812 */ /* 0x000fe200078ee203 */
[----:B------:R-:W-:Y:S01]  /*1e10*/  IMAD.WIDE R8, R152, 0x100, RZ ;  /* 0x0000010098087825 */ /* 0x000fe200078e02ff */
[----:B------:R-:W-:Y:S01]  /*1e20*/  USHF.R.U32.HI UR4, URZ, 0x1, UR5 ;  /* 0x000000013f047899 */ /* 0x000fe20008011605 */
[----:B--2---:R-:W-:Y:S01]  /*1e30*/  ISETP.GE.AND P0, PT, R13, R6, PT ;  /* 0x000000060d00720c */ /* 0x004fe20003f06270 */
[----:B------:R-:W-:Y:S01]  /*1e40*/  ULOP3.LUT UR38, UR38, UR6, URZ, 0x3c, !UPT ;  /* 0x0000000626267292 */ /* 0x000fe2000f8e3c3f */
[----:B------:R-:W-:Y:S01]  /*1e50*/  IMAD R12, R4, -0x2, R6 ;  /* 0xfffffffe040c7824 */ /* 0x000fe200078e0206 */
[----:B------:R-:W-:Y:S01]  /*1e60*/  LOP3.LUT R153, R8, R3, R10, 0xfe, !PT ;  /* 0x0000000308997212 */ /* 0x000fe200078efe0a */
[----:B------:R-:W-:Y:S01]  /*1e70*/  IMAD.SHL.U32 R6, R18, 0x2, RZ ;  /* 0x0000000212067824 */ /* 0x000fe200078e00ff */
[----:B------:R-:W-:Y:S01]  /*1e80*/  ISETP.GE.OR P0, PT, R15, UR7, P0 ;  /* 0x000000070f007c0c */ /* 0x000fe20008706670 */
[----:B------:R-:W-:Y:S01]  /*1e90*/  IMAD R4, R21, UR8, RZ ;  /* 0x0000000815047c24 */ /* 0x000fe2000f8e02ff */
[----:B------:R-:W-:Y:S01]  /*1ea0*/  UIMAD UR39, UR4, -0x3, UR39 ;  /* 0xfffffffd042778a4 */ /* 0x000fe2000f8e0227 */
[----:B------:R-:W-:Y:S01]  /*1eb0*/  IMAD R0, R0, -0x40, R5 ;  /* 0xffffffc000007824 */ /* 0x000fe200078e0205 */
[----:B------:R-:W-:Y:S01]  /*1ec0*/  LOP3.LUT R6, R13, 0x6, R6, 0xf8, !PT ;  /* 0x000000060d067812 */ /* 0x000fe200078ef806 */
[----:B------:R-:W-:Y:S01]  /*1ed0*/  IMAD R11, R23, UR9, R4 ;  /* 0x00000009170b7c24 */ /* 0x000fe2000f8e0204 */
[----:B------:R-:W-:Y:S01]  /*1ee0*/  @UP1 ULOP3.LUT UR38, UR38, 0x1, UR4, 0x78, !UPT ;  /* 0x0000000126261892 */ /* 0x000fe2000f8e7804 */
[----:B------:R-:W-:Y:S01]  /*1ef0*/  IMAD.MOV.U32 R152, RZ, RZ, -0x1 ;  /* 0xffffffffff987424 */ /* 0x000fe200078e00ff */
[----:B------:R-:W-:-:S02]  /*1f00*/  SHF.R.S32.HI R7, RZ, 0x1f, R6 ;  /* 0x0000001fff077819 */ /* 0x000fc40000011406 */
[----:B------:R-:W-:Y:S01]  /*1f10*/  IADD3 R3, -R15, UR7, R0 ;  /* 0x000000070f037c10 */ /* 0x000fe2000fffe100 */
[----:B------:R-:W-:Y:S02]  /*1f20*/  IMAD.IADD R0, R12, 0x1, -R13 ;  /* 0x000000010c007824 */ /* 0x000fe400078e0a0d */
[----:B------:R-:W-:-:S04]  /*1f30*/  IMAD.WIDE.U32 R4, R23, UR8, R6 ;  /* 0x0000000817047c25 */ /* 0x000fc8000f8e0006 */
[----:B------:R-:W-:Y:S02]  /*1f40*/  IMAD.IADD R11, R5, 0x1, R11 ;  /* 0x00000001050b7824 */ /* 0x000fe400078e020b */
[----:B------:R-:W-:Y:S01]  /*1f50*/  IMAD.MOV.U32 R10, RZ, RZ, R4 ;  /* 0x000000ffff0a7224 */ /* 0x000fe200078e0004 */
[----:B------:R-:W-:Y:S06]  /*1f60*/  @P0 BRA `(.L_x_28) ;  /* 0x0000008000640947 */ /* 0x000fec0003800000 */
[----:B------:R-:W0:Y:S01]  /*1f70*/  LDC.64 R4, c[0x0][0x5c8] ;  /* 0x00017200ff047b82 */ /* 0x000e220000000a00 */
[----:B-----5:R-:W-:Y:S01]  /*1f80*/  FSETP.NEU.AND P0, PT, R155, RZ, PT ;  /* 0x000000ff9b00720b */ /* 0x020fe20003f0d000 */
[----:B------:R-:W-:Y:S01]  /*1f90*/  BSSY B0, `(.L_x_28) ;  /* 0x0000816000007945 */ /* 0x000fe20003800000 */
[----:B------:R-:W-:-:S04]  /*1fa0*/  ISETP.GT.AND P3, PT, R3, RZ, PT ;  /* 0x000000ff0300720c */ /* 0x000fc80003f64270 */
[----:B------:R-:W-:Y:S01]  /*1fb0*/  ISETP.GT.AND P2, PT, R0, RZ, P3 ;  /* 0x000000ff0000720c */ /* 0x000fe20001f44270 */
[-C--:B0-----:R-:W-:Y:S02]  /*1fc0*/  IMAD R12, R9, R4.reuse, RZ ;  /* 0x00000004090c7224 */ /* 0x081fe400078e02ff */
[----:B------:R-:W-:-:S04]  /*1fd0*/  IMAD.WIDE.U32 R168, R153, R4, R10 ;  /* 0x0000000499a87225 */ /* 0x000fc800078e000a */
[----:B------:R-:W-:-:S04]  /*1fe0*/  IMAD R11, R153, R5, R12 ;  /* 0x00000005990b7224 */ /* 0x000fc800078e020c */
[----:B------:R-:W-:Y:S01]  /*1ff0*/  IMAD.IADD R171, R169, 0x1, R11 ;  /* 0x00000001a9ab7824 */ /* 0x000fe200078e020b */
[----:B------:R-:W-:Y:S06]  /*2000*/  @!P0 BRA `(.L_x_29) ;  /* 0x0000005c00148947 */ /* 0x000fec0003800000 */
[----:B------:R-:W0:Y:S01]  /*2010*/  LDC.64 R12, c[0x0][0x5b8] ;  /* 0x00016e00ff0c7b82 */ /* 0x000e220000000a00 */
[----:B------:R-:W-:-:S07]  /*2020*/  ULDC.64 UR4, c[0x0][0x5c0] ;  /* 0x0001700000047ab9 */ /* 0x000fce0000000a00 */
[----:B------:R-:W1:Y:S08]  /*2030*/  LDC.64 R14, c[0x0][0x5b0] ;  /* 0x00016c00ff0e7b82 */ /* 0x000e700000000a00 */
[----:B------:R-:W2:Y:S01]  /*2040*/  LDC.64 R10, c[0x0][0x5a8] ;  /* 0x00016a00ff0a7b82 */ /* 0x000ea20000000a00 */
[----:B0-----:R-:W-:-:S04]  /*2050*/  IMAD R20, R21, R12, RZ ;  /* 0x0000000c15147224 */ /* 0x001fc800078e02ff */
[C---:B------:R-:W-:Y:S02]  /*2060*/  IMAD R13, R23.reuse, R13, R20 ;  /* 0x0000000d170d7224 */ /* 0x040fe400078e0214 */
[----:B------:R-:W-:-:S04]  /*2070*/  IMAD.WIDE.U32 R20, R23, R12, R6 ;  /* 0x0000000c17147225 */ /* 0x000fc800078e0006 */
[----:B-1----:R-:W-:Y:S02]  /*2080*/  IMAD R156, R9, R14, RZ ;  /* 0x0000000e099c7224 */ /* 0x002fe400078e02ff */
[----:B------:R-:W-:Y:S02]  /*2090*/  IMAD.IADD R157, R21, 0x1, R13 ;  /* 0x00000001159d7824 */ /* 0x000fe400078e020d */
[----:B------:R-:W-:Y:S02]  /*20a0*/  IMAD R173, R153, R15, R156 ;  /* 0x0000000f99ad7224 */ /* 0x000fe400078e029c */
[----:B------:R-:W-:-:S04]  /*20b0*/  IMAD.MOV.U32 R156, RZ, RZ, R20 ;  /* 0x000000ffff9c7224 */ /* 0x000fc800078e0014 */
[----:B------:R-:W-:-:S04]  /*20c0*/  IMAD.WIDE.U32 R158, R153, R14, R156 ;  /* 0x0000000e999e7225 */ /* 0x000fc800078e009c */
[----:B------:R-:W-:Y:S01]  /*20d0*/  IMAD.IADD R159, R159, 0x1, R173 ;  /* 0x000000019f9f7824 */ /* 0x000fe200078e02ad */
[----:B--2---:R-:W-:-:S04]  /*20e0*/  LEA R160, P0, R158, R10, 0x2 ;  /* 0x0000000a9ea07211 */ /* 0x004fc800078010ff */
[----:B------:R-:W-:-:S05]  /*20f0*/  LEA.HI.X R161, R158, R11, R159, 0x2, P0 ;  /* 0x0000000b9ea17211 */ /* 0x000fca00000f149f */
[----:B------:R0:W2:Y:S01]  /*2100*/  @P2 LDG.E.LTC128B R167, desc[UR36][R160.64] ;  /* 0x00000024a0a72981 */ /* 0x0000a2000c1e1920 */
[----:B------:R-:W-:Y:S01]  /*2110*/  LEA R158, P0, R168, UR4, 0x2 ;  /* 0x00000004a89e7c11 */ /* 0x000fe2000f8010ff */
[----:B------:R-:W-:Y:S01]  /*2120*/  IMAD.WIDE.U32 R162, R153, R14, R6 ;  /* 0x0000000e99a27225 */ /* 0x000fe200078e0006 */
[----:B------:R-:W-:Y:S01]  /*2130*/  ISETP.GT.AND P1, PT, R0, 0x1, P3 ;  /* 0x000000010000780c */ /* 0x000fe20001f24270 */
[----:B------:R-:W-:Y:S01]  /*2140*/  BSSY B1, `(.L_x_30) ;  /* 0x0000011000017945 */ /* 0x000fe20003800000 */
[----:B------:R-:W-:Y:S01]  /*2150*/  LEA.HI.X R159, R168, UR5, R171, 0x2, P0 ;  /* 0x00000005a89f7c11 */ /* 0x000fe200080f14ab */
[----:B------:R-:W-:Y:S01]  /*2160*/  IMAD.IADD R163, R173, 0x1, R163 ;  /* 0x00000001ada37824 */ /* 0x000fe200078e02a3 */
[C---:B0-----:R-:W-:Y:S01]  /*2170*/  SHF.L.U64.HI R161, R14.reuse, 0x3, R15 ;  /* 0x000000030ea17819 */ /* 0x041fe2000001020f */
[----:B------:R-:W-:-:S04]  /*2180*/  IMAD.SHL.U32 R160, R14, 0x8, RZ ;  /* 0x000000080ea07824 */ /* 0x000fc800078e00ff */
[----:B------:R-:W-:Y:S01]  /*2190*/  IMAD.WIDE.U32 R170, R153, R14, R160 ;  /* 0x0000000e99aa7225 */ /* 0x000fe200078e00a0 */
[----:B--2---:R-:W-:-:S05]  /*21a0*/  LOP3.LUT R164, R167, 0xffffe000, RZ, 0xc0, !PT ;  /* 0xffffe000a7a47812 */ /* 0x004fca00078ec0ff */
[----:B------:R-:W-:Y:S01]  /*21b0*/  FMUL R169, R164, R155 ;  /* 0x0000009ba4a97220 */ /* 0x000fe20000400000 */
[----:B------:R-:W-:-:S04]  /*21c0*/  IMAD.WIDE.U32 R164, R23, R12, R162 ;  /* 0x0000000c17a47225 */ /* 0x000fc800078e00a2 */
[----:B------:R-:W-:Y:S01]  /*21d0*/  FFMA R169, R88, R154, R169 ;  /* 0x0000009a58a97223 */ /* 0x000fe200000000a9 */
[----:B------:R-:W-:Y:S01]  /*21e0*/  IMAD.IADD R88, R13, 0x1, R165 ;  /* 0x000000010d587824 */ /* 0x000fe200078e02a5 */
[----:B------:R-:W-:-:S03]  /*21f0*/  LEA R162, P0, R164, R10, 0x2 ;  /* 0x0000000aa4a27211 */ /* 0x000fc600078010ff */
[----:B------:R-:W-:Y:S02]  /*2200*/  F2FP.TF32.F32.PACK_B R169, R169 ;  /* 0x000000a9ffa9723e */ /* 0x000fe400024050ff */
[----:B------:R-:W-:-:S03]  /*2210*/  LEA.HI.X R163, R164, R11, R88, 0x2, P0 ;  /* 0x0000000ba4a37211 */ /* 0x000fc600000f1458 */
[----:B------:R0:W-:Y:S01]  /*2220*/  @P2 STG.E desc[UR36][R158.64], R169 ;  /* 0x000000a99e002986 */ /* 0x0001e2000c101924 */
[----:B------:R-:W-:Y:S05]  /*2230*/  @!P1 BRA `(.L_x_31) ;  /* 0x0000000000049947 */ /* 0x000fea0003800000 */
[----:B------:R1:W5:Y:S02]  /*2240*/  LDG.E.LTC128B R167, desc[UR36][R162.64+0x4] ;  /* 0x00000424a2a77981 */ /* 0x000364000c1e1920 */
.L_x_31:
[----:B------:R-:W-:Y:S05]  /*2250*/  BSYNC B1 ;  /* 0x0000000000017941 */ /* 0x000fea0003800000 */
.L_x_30:
[----:B-----5:R-:W-:Y:S01]  /*2260*/  LOP3.LUT R88, R167, 0xffffe000, RZ, 0xc0, !PT ;  /* 0xffffe000a7587812 */ /* 0x020fe200078ec0ff */
[----:B0-----:R-:W-:Y:S01]  /*2270*/  IMAD.IADD R169, R173, 0x1, R171 ;  /* 0x00000001ada97824 */ /* 0x001fe200078e02ab */
[----:B------:R-:W-:Y:S01]  /*2280*/  ISETP.GT.AND P0, PT, R3, 0x8, PT ;  /* 0x000000080300780c */ /* 0x000fe20003f04270 */
[----:B------:R-:W-:Y:S01]  /*2290*/  IMAD.MOV.U32 R172, RZ, RZ, R167 ;  /* 0x000000ffffac7224 */ /* 0x000fe200078e00a7 */
[----:B------:R-:W-:Y:S01]  /*22a0*/  IADD3 R164, P4, R20, R170, RZ ;  /* 0x000000aa14a47210 */ /* 0x000fe20007f9e0ff */
[----:B------:R-:W-:Y:S01]  /*22b0*/  FMUL R88, R88, R155 ;  /* 0x0000009b58587220 */ /* 0x000fe20000400000 */
[----:B------:R-:W-:-:S03]  /*22c0*/  ISETP.GT.AND P2, PT, R0, RZ, P0 ;  /* 0x000000ff0000720c */ /* 0x000fc60000744270 */
[----:B------:R-:W-:Y:S01]  /*22d0*/  FFMA R173, R89, R154, R88 ;  /* 0x0000009a59ad7223 */ /* 0x000fe20000000058 */
[----:B------:R-:W-:Y:S01]  /*22e0*/  IMAD.X R165, R169, 0x1, R157, P4 ;  /* 0x00000001a9a57824 */ /* 0x000fe200020e069d */
[----:B------:R-:W-:-:S03]  /*22f0*/  LEA R88, P4, R164, R10, 0x2 ;  /* 0x0000000aa4587211 */ /* 0x000fc600078810ff */
[----:B------:R-:W-:Y:S02]  /*2300*/  F2FP.TF32.F32.PACK_B R173, R173 ;  /* 0x000000adffad723e */ /* 0x000fe400024050ff */
[----:B------:R-:W-:-:S03]  /*2310*/  LEA.HI.X R89, R164, R11, R165, 0x2, P4 ;  /* 0x0000000ba4597211 */ /* 0x000fc600020f14a5 */
[----:B------:R0:W-:Y:S04]  /*2320*/  @P1 STG.E desc[UR36][R158.64+0x4], R173 ;  /* 0x000004ad9e001986 */ /* 0x0001e8000c101924 */
[----:B------:R2:W3:Y:S01]  /*2330*/  @P2 LDG.E.LTC128B R172, desc[UR36][R88.64] ;  /* 0x0000002458ac2981 */ /* 0x0004e2000c1e1920 */
[----:B------:R-:W-:Y:S01]  /*2340*/  IMAD.SHL.U32 R165, R4, 0x20, RZ ;  /* 0x0000002004a57824 */ /* 0x000fe200078e00ff */
[----:B------:R-:W-:Y:S01]  /*2350*/  IADD3 R170, P1, R6, R170, RZ ;  /* 0x000000aa06aa7210 */ /* 0x000fe20007f3e0ff */
[----:B------:R-:W-:Y:S03]  /*2360*/  BSSY B1, `(.L_x_32) ;  /* 0x0000011000017945 */ /* 0x000fe60003800000 */
[----:B------:R-:W-:Y:S01]  /*2370*/  IADD3 R168, P4, R165, R158, RZ ;  /* 0x0000009ea5a87210 */ /* 0x000fe20007f9e0ff */
[----:B------:R-:W-:Y:S01]  /*2380*/  IMAD.X R171, R7, 0x1, R169, P1 ;  /* 0x0000000107ab7824 */ /* 0x000fe200008e06a9 */
[----:B------:R-:W-:Y:S01]  /*2390*/  ISETP.GT.AND P1, PT, R0, 0x1, P0 ;  /* 0x000000010000780c */ /* 0x000fe20000724270 */
[----:B------:R-:W-:-:S03]  /*23a0*/  IMAD.WIDE.U32 R170, R23, R12, R170 ;  /* 0x0000000c17aa7225 */ /* 0x000fc600078e00aa */
[----:B--2---:R-:W-:Y:S02]  /*23b0*/  LEA R88, P5, R170, R10, 0x2 ;  /* 0x0000000aaa587211 */ /* 0x004fe400078a10ff */
[----:B---3--:R-:W-:-:S05]  /*23c0*/  LOP3.LUT R164, R172, 0xffffe000, RZ, 0xc0, !PT ;  /* 0xffffe000aca47812 */ /* 0x008fca00078ec0ff */
[----:B------:R-:W-:-:S04]  /*23d0*/  FMUL R167, R164, R155 ;  /* 0x0000009ba4a77220 */ /* 0x000fc80000400000 */
[----:B------:R-:W-:Y:S01]  /*23e0*/  FFMA R175, R90, R154, R167 ;  /* 0x0000009a5aaf7223 */ /* 0x000fe200000000a7 */
[----:B------:R-:W-:Y:S01]  /*23f0*/  SHF.L.U64.HI R167, R4, 0x5, R5 ;  /* 0x0000000504a77819 */ /* 0x000fe20000010205 */
[----:B------:R-:W-:-:S03]  /*2400*/  IMAD.IADD R90, R13, 0x1, R171 ;  /* 0x000000010d5a7824 */ /* 0x000fc600078e02ab */
[----:B------:R-:W-:Y:S01]  /*2410*/  F2FP.TF32.F32.PACK_B R175, R175 ;  /* 0x000000afffaf723e */ /* 0x000fe200024050ff */
[----:B------:R-:W-:Y:S01]  /*2420*/  IMAD.X R169, R167, 0x1, R159, P4 ;  /* 0x00000001a7a97824 */ /* 0x000fe200020e069f */
[----:B------:R-:W-:-:S04]  /*2430*/  LEA.HI.X R89, R170, R11, R90, 0x2, P5 ;  /* 0x0000000baa597211 */ /* 0x000fc800028f145a */
[----:B------:R0:W-:Y:S01]  /*2440*/  @P2 STG.E desc[UR36][R168.64], R175 ;  /* 0x000000afa8002986 */ /* 0x0001e2000c101924 */
[----:B------:R-:W-:Y:S05]  /*2450*/  @!P1 BRA `(.L_x_33) ;  /* 0x0000000000049947 */ /* 0x000fea0003800000 */
[----:B------:R2:W5:Y:S02]  /*2460*/  LDG.E.LTC128B R172, desc[UR36][R88.64+0x4] ;  /* 0x0000042458ac7981 */ /* 0x000564000c1e1920 */
.L_x_33:
[----:B------:R-:W-:Y:S05]  /*2470*/  BSYNC B1 ;  /* 0x0000000000017941 */ /* 0x000fea0003800000 */
.L_x_32:
[----:B-----5:R-:W-:Y:S01]  /*2480*/  LOP3.LUT R90, R172, 0xffffe000, RZ, 0xc0, !PT ;  /* 0xffffe000ac5a7812 */ /* 0x020fe200078ec0ff */
[----:B------:R-:W-:Y:S01]  /*2490*/  BSSY B1, `(.L_x_34) ;  /* 0x000000a000017945 */ /* 0x000fe20003800000 */
[----:B------:R-:W-:-:S03]  /*24a0*/  ISETP.GT.AND P2, PT, R0, 0x8, P3 ;  /* 0x000000080000780c */ /* 0x000fc60001f44270 */
[----:B------:R-:W-:-:S04]  /*24b0*/  FMUL R90, R90, R155 ;  /* 0x0000009b5a5a7220 */ /* 0x000fc80000400000 */
[----:B------:R-:W-:Y:S01]  /*24c0*/  FFMA R171, R91, R154, R90 ;  /* 0x0000009a5bab7223 */ /* 0x000fe2000000005a */
[----:B------:R-:W-:Y:S02]  /*24d0*/  @P1 IMAD.MOV.U32 R90, RZ, RZ, R168 ;  /* 0x000000ffff5a1224 */ /* 0x000fe400078e00a8 */
[----:B------:R-:W-:Y:S02]  /*24e0*/  @P1 IMAD.MOV.U32 R91, RZ, RZ, R169 ;  /* 0x000000ffff5b1224 */ /* 0x000fe400078e00a9 */
[----:B------:R-:W-:-:S05]  /*24f0*/  F2FP.TF32.F32.PACK_B R171, R171 ;  /* 0x000000abffab723e */ /* 0x000fca00024050ff */
[----:B------:R3:W-:Y:S01]  /*2500*/  @P1 STG.E desc[UR36][R90.64+0x4], R171 ;  /* 0x000004ab5a001986 */ /* 0x0007e2000c101924 */
[----:B------:R-:W-:Y:S05]  /*2510*/  @!P2 BRA `(.L_x_35) ;  /* 0x000000000004a947 */ /* 0x000fea0003800000 */
[----:B------:R4:W5:Y:S02]  /*2520*/  LDG.E.LTC128B R172, desc[UR36][R162.64+0x20] ;  /* 0x00002024a2ac7981 */ /* 0x000964000c1e1920 */
.L_x_35:
[----:B------:R-:W-:Y:S05]  /*2530*/  BSYNC B1 ;  /* 0x0000000000017941 */ /* 0x000fea0003800000 */
.L_x_34:
[----:B---3-5:R-:W-:Y:S01]  /*2540*/  LOP3.LUT R90, R172, 0xffffe000, RZ, 0xc0, !PT ;  /* 0xffffe000ac5a7812 */ /* 0x028fe200078ec0ff */
[----:B------:R-:W-:Y:S01]  /*2550*/  BSSY B1, `(.L_x_36) ;  /* 0x000000a000017945 */ /* 0x000fe20003800000 */
[----:B------:R-:W-:-:S03]  /*2560*/  ISETP.GT.AND P1, PT, R0, 0x9, P3 ;  /* 0x000000090000780c */ /* 0x000fc60001f24270 */
[----:B------:R-:W-:Y:S01]  /*2570*/  FMUL R91, R90, R155 ;  /* 0x0000009b5a5b7220 */ /* 0x000fe20000400000 */
[----:B------:R-:W-:-:S03]  /*2580*/  @P2 IMAD.MOV.U32 R90, RZ, RZ, R158 ;  /* 0x000000ffff5a2224 */ /* 0x000fc600078e009e */
[----:B------:R-:W-:Y:S01]  /*2590*/  FFMA R171, R92, R154, R91 ;  /* 0x0000009a5cab7223 */ /* 0x000fe2000000005b */
[----:B------:R-:W-:-:S04]  /*25a0*/  @P2 IMAD.MOV.U32 R91, RZ, RZ, R159 ;  /* 0x000000ffff5b2224 */ /* 0x000fc800078e009f */
[----:B------:R-:W-:-:S05]  /*25b0*/  F2FP.TF32.F32.PACK_B R171, R171 ;  /* 0x000000abffab723e */ /* 0x000fca00024050ff */
[----:B------:R3:W-:Y:S01]  /*25c0*/  @P2 STG.E desc[UR36][R90.64+0x20], R171 ;  /* 0x000020ab5a002986 */ /* 0x0007e2000c101924 */
[----:B------:R-:W-:Y:S05]  /*25d0*/  @!P1 BRA `(.L_x_37) ;  /* 0x0000000000049947 */ /* 0x000fea0003800000 */
[----:B------:R0:W5:Y:S02]  /*25e0*/  LDG.E.LTC128B R172, desc[UR36][R162.64+0x24] ;  /* 0x00002424a2ac7981 */ /* 0x000164000c1e1920 */
.L_x_37:
[----:B------:R-:W-:Y:S05]  /*25f0*/  BSYNC B1 ;  /* 0x0000000000017941 */ /* 0x000fea0003800000 */
.L_x_36:
[----:B---3-5:R-:W-:Y:S01]  /*2600*/  LOP3.LUT R90, R172, 0xffffe000, RZ, 0xc0, !PT ;  /* 0xffffe000ac5a7812 */ /* 0x028fe200078ec0ff */
[----:B------:R-:W-:Y:S01]  /*2610*/  @P1 IMAD.MOV.U32 R91, RZ, RZ, R159 ;  /* 0x000000ffff5b1224 */ /* 0x000fe200078e009f */
[----:B------:R-:W-:Y:S01]  /*2620*/  ISETP.GT.AND P2, PT, R0, 0x8, P0 ;  /* 0x000000080000780c */ /* 0x000fe20000744270 */
[----:B------:R-:W-:Y:S02]  /*2630*/  BSSY B1, `(.L_x_38) ;  /* 0x0000008000017945 */ /* 0x000fe40003800000 */
[----:B------:R-:W-:-:S04]  /*2640*/  FMUL R90, R90, R155 ;  /* 0x0000009b5a5a7220 */ /* 0x000fc80000400000 */
[----:B------:R-:W-:Y:S01]  /*2650*/  FFMA R93, R93, R154, R90 ;  /* 0x0000009a5d5d7223 */ /* 0x000fe2000000005a */
[----:B------:R-:W-:-:S04]  /*2660*/  @P1 IMAD.MOV.U32 R90, RZ, RZ, R158 ;  /* 0x000000ffff5a1224 */ /* 0x000fc800078e009e */
[----:B------:R-:W-:-:S05]  /*2670*/  F2FP.TF32.F32.PACK_B R93, R93 ;  /* 0x0000005dff5d723e */ /* 0x000fca00024050ff */
[----:B------:R3:W-:Y:S01]  /*2680*/  @P1 STG.E desc[UR36][R90.64+0x24], R93 ;  /* 0x0000245d5a001986 */ /* 0x0007e2000c101924 */
[----:B------:R-:W-:Y:S05]  /*2690*/  @!P2 BRA `(.L_x_39) ;  /* 0x000000000004a947 */ /* 0x000fea0003800000 */
[----:B------:R0:W5:Y:S02]  /*26a0*/  LDG.E.LTC128B R172, desc[UR36][R88.64+0x20] ;  /* 0x0000202458ac7981 */ /* 0x000164000c1e1920 */
.L_x_39:
[----:B------:R-:W-:Y:S05]  /*26b0*/  BSYNC B1 ;  /* 0x0000000000017941 */ /* 0x000fea0003800000 */
.L_x_38:
        /* <DEDUP_REMOVED lines=11> */
.L_x_41:
[----:B------:R-:W-:Y:S05]  /*2770*/  BSYNC B1 ;  /* 0x0000000000017941 */ /* 0x000fea0003800000 */
.L_x_40:
        /* <DEDUP_REMOVED lines=11> */
.L_x_43:
[----:B------:R-:W-:Y:S05]  /*2830*/  BSYNC B1 ;  /* 0x0000000000017941 */ /* 0x000fea0003800000 */
.L_x_42:
        /* <DEDUP_REMOVED lines=11> */
.L_x_45:
[----:B------:R-:W-:Y:S05]  /*28f0*/  BSYNC B1 ;  /* 0x0000000000017941 */ /* 0x000fea0003800000 */
.L_x_44:
        /* <DEDUP_REMOVED lines=11> */
.L_x_47:
[----:B------:R-:W-:Y:S05]  /*29b0*/  BSYNC B1 ;  /* 0x0000000000017941 */ /* 0x000fea0003800000 */
.L_x_46:
        /* <DEDUP_REMOVED lines=11> */
.L_x_49:
[----:B------:R-:W-:Y:S05]  /*2a70*/  BSYNC B1 ;  /* 0x0000000000017941 */ /* 0x000fea0003800000 */
.L_x_48:
        /* <DEDUP_REMOVED lines=11> */
.L_x_51:
[----:B------:R-:W-:Y:S05]  /*2b30*/  BSYNC B1 ;  /* 0x0000000000017941 */ /* 0x000fea0003800000 */
.L_x_50:
        /* <DEDUP_REMOVED lines=11> */
.L_x_53:
[----:B------:R-:W-:Y:S05]  /*2bf0*/  BSYNC B1 ;  /* 0x0000000000017941 */ /* 0x000fea0003800000 */
.L_x_52:
        /* <DEDUP_REMOVED lines=11> */
.L_x_55:
[----:B------:R-:W-:Y:S05]  /*2cb0*/  BSYNC B1 ;  /* 0x0000000000017941 */ /* 0x000fea0003800000 */
.L_x_54:
        /* <DEDUP_REMOVED lines=11> */
.L_x_57:
[----:B------:R-:W-:Y:S05]  /*2d70*/  BSYNC B1 ;  /* 0x0000000000017941 */ /* 0x000fea0003800000 */
.L_x_56:
        /* <DEDUP_REMOVED lines=11> */
.L_x_59:
[----:B------:R-:W-:Y:S05]  /*2e30*/  BSYNC B1 ;  /* 0x0000000000017941 */ /* 0x000fea0003800000 */
.L_x_58:
        /* <DEDUP_REMOVED lines=11> */
.L_x_61:
[----:B------:R-:W-:Y:S05]  /*2ef0*/  BSYNC B1 ;  /* 0x0000000000017941 */ /* 0x000fea0003800000 */
.L_x_60:
        /* <DEDUP_REMOVED lines=11> */
.L_x_63:
[----:B------:R-:W-:Y:S05]  /*2fb0*/  BSYNC B1 ;  /* 0x0000000000017941 */ /* 0x000fea0003800000 */
.L_x_62:
        /* <DEDUP_REMOVED lines=11> */
.L_x_65:
[----:B------:R-:W-:Y:S05]  /*3070*/  BSYNC B1 ;  /* 0x0000000000017941 */ /* 0x000fea0003800000 */
.L_x_64:
        /* <DEDUP_REMOVED lines=11> */
.L_x_67:
[----:B------:R-:W-:Y:S05]  /*3130*/  BSYNC B1 ;  /* 0x0000000000017941 */ /* 0x000fea0003800000 */
.L_x_66:
        /* <DEDUP_REMOVED lines=11> */
.L_x_69:
[----:B------:R-:W-:Y:S05]  /*31f0*/  BSYNC B1 ;  /* 0x0000000000017941 */ /* 0x000fea0003800000 */
.L_x_68:
        /* <DEDUP_REMOVED lines=11> */
.L_x_71:
[----:B------:R-:W-:Y:S05]  /*32b0*/  BSYNC B1 ;  /* 0x0000000000017941 */ /* 0x000fea0003800000 */
.L_x_70:
        /* <DEDUP_REMOVED lines=11> */
.L_x_73:
[----:B------:R-:W-:Y:S05]  /*3370*/  BSYNC B1 ;  /* 0x0000000000017941 */ /* 0x000fea0003800000 */
.L_x_72:
        /* <DEDUP_REMOVED lines=11> */
.L_x_75:
[----:B------:R-:W-:Y:S05]  /*3430*/  BSYNC B1 ;  /* 0x0000000000017941 */ /* 0x000fea0003800000 */
.L_x_74:
        /* <DEDUP_REMOVED lines=11> */
.L_x_77:
[----:B------:R-:W-:Y:S05]  /*34f0*/  BSYNC B1 ;  /* 0x0000000000017941 */ /* 0x000fea0003800000 */
.L_x_76:
        /* <DEDUP_REMOVED lines=11> */
.L_x_79:
[----:B------:R-:W-:Y:S05]  /*35b0*/  BSYNC B1 ;  /* 0x0000000000017941 */ /* 0x000fea0003800000 */
.L_x_78:
        /* <DEDUP_REMOVED lines=11> */
.L_x_81:
[----:B------:R-:W-:Y:S05]  /*3670*/  BSYNC B1 ;  /* 0x0000000000017941 */ /* 0x000fea0003800000 */
.L_x_80:
        /* <DEDUP_REMOVED lines=11> */
.L_x_83:
[----:B------:R-:W-:Y:S05]  /*3730*/  BSYNC B1 ;  /* 0x0000000000017941 */ /* 0x000fea0003800000 */
.L_x_82:
        /* <DEDUP_REMOVED lines=11> */
.L_x_85:
[----:B------:R-:W-:Y:S05]  /*37f0*/  BSYNC B1 ;  /* 0x0000000000017941 */ /* 0x000fea0003800000 */
.L_x_84:
        /* <DEDUP_REMOVED lines=11> */
.L_x_87:
[----:B------:R-:W-:Y:S05]  /*38b0*/  BSYNC B1 ;  /* 0x0000000000017941 */ /* 0x000fea0003800000 */
.L_x_86:
        /* <DEDUP_REMOVED lines=11> */
.L_x_89:
[----:B------:R-:W-:Y:S05]  /*3970*/  BSYNC B1 ;  /* 0x0000000000017941 */ /* 0x000fea0003800000 */
.L_x_88:
        /* <DEDUP_REMOVED lines=11> */
.L_x_91:
[----:B------:R-:W-:Y:S05]  /*3a30*/  BSYNC B1 ;  /* 0x0000000000017941 */ /* 0x000fea0003800000 */
.L_x_90:
        /* <DEDUP_REMOVED lines=11> */
.L_x_93:
[----:B------:R-:W-:Y:S05]  /*3af0*/  BSYNC B1 ;  /* 0x0000000000017941 */ /* 0x000fea0003800000 */
.L_x_92:
        /* <DEDUP_REMOVED lines=11> */
.L_x_95:
[----:B------:R-:W-:Y:S05]  /*3bb0*/  BSYNC B1 ;  /* 0x0000000000017941 */ /* 0x000fea0003800000 */
.L_x_94:
        /* <DEDUP_REMOVED lines=11> */
.L_x_97:
[----:B------:R-:W-:Y:S05]  /*3c70*/  BSYNC B1 ;  /* 0x0000000000017941 */ /* 0x000fea0003800000 */
.L_x_96:
        /* <DEDUP_REMOVED lines=11> */
.L_x_99:
[----:B------:R-:W-:Y:S05]  /*3d30*/  BSYNC B1 ;  /* 0x0000000000017941 */ /* 0x000fea0003800000 */
.L_x_98:
        /* <DEDUP_REMOVED lines=11> */
.L_x_101:
[----:B------:R-:W-:Y:S05]  /*3df0*/  BSYNC B1 ;  /* 0x0000000000017941 */ /* 0x000fea0003800000 */
.L_x_100:
        /* <DEDUP_REMOVED lines=11> */
.L_x_103:
[----:B------:R-:W-:Y:S05]  /*3eb0*/  BSYNC B1 ;  /* 0x0000000000017941 */ /* 0x000fea0003800000 */
.L_x_102:
        /* <DEDUP_REMOVED lines=11> */
.L_x_105:
[----:B------:R-:W-:Y:S05]  /*3f70*/  BSYNC B1 ;  /* 0x0000000000017941 */ /* 0x000fea0003800000 */
.L_x_104:
        /* <DEDUP_REMOVED lines=11> */
.L_x_107:
[----:B------:R-:W-:Y:S05]  /*4030*/  BSYNC B1 ;  /* 0x0000000000017941 */ /* 0x000fea0003800000 */
.L_x_106:
        /* <DEDUP_REMOVED lines=11> */
.L_x_109:
[----:B------:R-:W-:Y:S05]  /*40f0*/  BSYNC B1 ;  /* 0x0000000000017941 */ /* 0x000fea0003800000 */
.L_x_108:
        /* <DEDUP_REMOVED lines=11> */
.L_x_111:
[----:B------:R-:W-:Y:S05]  /*41b0*/  BSYNC B1 ;  /* 0x0000000000017941 */ /* 0x000fea0003800000 */
.L_x_110:
        /* <DEDUP_REMOVED lines=11> */
.L_x_113:
[----:B------:R-:W-:Y:S05]  /*4270*/  BSYNC B1 ;  /* 0x0000000000017941 */ /* 0x000fea0003800000 */
.L_x_112:
        /* <DEDUP_REMOVED lines=11> */
.L_x_115:
[----:B------:R-:W-:Y:S05]  /*4330*/  BSYNC B1 ;  /* 0x0000000000017941 */ /* 0x000fea0003800000 */
.L_x_114:
        /* <DEDUP_REMOVED lines=11> */
.L_x_117:
[----:B------:R-:W-:Y:S05]  /*43f0*/  BSYNC B1 ;  /* 0x0000000000017941 */ /* 0x000fea0003800000 */
.L_x_116:
        /* <DEDUP_REMOVED lines=11> */
.L_x_119:
[----:B------:R-:W-:Y:S05]  /*44b0*/  BSYNC B1 ;  /* 0x0000000000017941 */ /* 0x000fea0003800000 */
.L_x_118:
        /* <DEDUP_REMOVED lines=11> */
.L_x_121:
[----:B------:R-:W-:Y:S05]  /*4570*/  BSYNC B1 ;  /* 0x0000000000017941 */ /* 0x000fea0003800000 */
.L_x_120:
        /* <DEDUP_REMOVED lines=11> */
.L_x_123:
[----:B------:R-:W-:Y:S05]  /*4630*/  BSYNC B1 ;  /* 0x0000000000017941 */ /* 0x000fea0003800000 */
.L_x_122:
        /* <DEDUP_REMOVED lines=11> */
.L_x_125:
[----:B------:R-:W-:Y:S05]  /*46f0*/  BSYNC B1 ;  /* 0x0000000000017941 */ /* 0x000fea0003800000 */
.L_x_124:
        /* <DEDUP_REMOVED lines=11> */
.L_x_127:
[----:B------:R-:W-:Y:S05]  /*47b0*/  BSYNC B1 ;  /* 0x0000000000017941 */ /* 0x000fea0003800000 */
.L_x_126:
        /* <DEDUP_REMOVED lines=11> */
.L_x_129:
[----:B------:R-:W-:Y:S05]  /*4870*/  BSYNC B1 ;  /* 0x0000000000017941 */ /* 0x000fea0003800000 */
.L_x_128:
        /* <DEDUP_REMOVED lines=11> */
.L_x_131:
[----:B------:R-:W-:Y:S05]  /*4930*/  BSYNC B1 ;  /* 0x0000000000017941 */ /* 0x000fea0003800000 */
.L_x_130:
        /* <DEDUP_REMOVED lines=11> */
.L_x_133:
[----:B------:R-:W-:Y:S05]  /*49f0*/  BSYNC B1 ;  /* 0x0000000000017941 */ /* 0x000fea0003800000 */
.L_x_132:
        /* <DEDUP_REMOVED lines=11> */
.L_x_135:
[----:B------:R-:W-:Y:S05]  /*4ab0*/  BSYNC B1 ;  /* 0x0000000000017941 */ /* 0x000fea0003800000 */
.L_x_134:
        /* <DEDUP_REMOVED lines=11> */
.L_x_137:
[----:B------:R-:W-:Y:S05]  /*4b70*/  BSYNC B1 ;  /* 0x0000000000017941 */ /* 0x000fea0003800000 */
.L_x_136:
        /* <DEDUP_REMOVED lines=11> */
.L_x_139:
[----:B------:R-:W-:Y:S05]  /*4c30*/  BSYNC B1 ;  /* 0x0000000000017941 */ /* 0x000fea0003800000 */
.L_x_138:
        /* <DEDUP_REMOVED lines=11> */
.L_x_141:
[----:B------:R-:W-:Y:S05]  /*4cf0*/  BSYNC B1 ;  /* 0x0000000000017941 */ /* 0x000fea0003800000 */
.L_x_140:
        /* <DEDUP_REMOVED lines=11> */
.L_x_143:
[----:B------:R-:W-:Y:S05]  /*4db0*/  BSYNC B1 ;  /* 0x0000000000017941 */ /* 0x000fea0003800000 */
.L_x_142:
        /* <DEDUP_REMOVED lines=11> */
.L_x_145:
[----:B------:R-:W-:Y:S05]  /*4e70*/  BSYNC B1 ;  /* 0x0000000000017941 */ /* 0x000fea0003800000 */
.L_x_144:
        /* <DEDUP_REMOVED lines=11> */
.L_x_147:
[----:B------:R-:W-:Y:S05]  /*4f30*/  BSYNC B1 ;  /* 0x0000000000017941 */ /* 0x000fea0003800000 */
.L_x_146:
        /* <DEDUP_REMOVED lines=11> */
.L_x_149:
[----:B------:R-:W-:Y:S05]  /*4ff0*/  BSYNC B1 ;  /* 0x0000000000017941 */ /* 0x000fea0003800000 */
.L_x_148:
        /* <DEDUP_REMOVED lines=11> */
.L_x_151:
[----:B------:R-:W-:Y:S05]  /*50b0*/  BSYNC B1 ;  /* 0x0000000000017941 */ /* 0x000fea0003800000 */
.L_x_150:
[----:B-----5:R-:W-:Y:S01]  /*50c0*/  LOP3.LUT R8, R172, 0xffffe000, RZ, 0xc0, !PT ;  /* 0xffffe000ac087812 */ /* 0x020fe200078ec0ff */
[----:B------:R-:W-:Y:S01]  /*50d0*/  BSSY B1, `(.L_x_152) ;  /* 0x000000d000017945 */ /* 0x000fe20003800000 */
[----:B------:R-:W-:-:S03]  /*50e0*/  IADD3 R153, P1, R153, 0x80, RZ ;  /* 0x0000008099997810 */ /* 0x000fc60007f3e0ff */
[----:B---3--:R-:W-:Y:S01]  /*50f0*/  FMUL R91, R8, R155 ;  /* 0x0000009b085b7220 */ /* 0x008fe20000400000 */
[----:B------:R-:W-:Y:S02]  /*5100*/  @P2 IMAD.MOV.U32 R8, RZ, RZ, R168 ;  /* 0x000000ffff082224 */ /* 0x000fe400078e00a8 */
[----:B------:R-:W-:Y:S02]  /*5110*/  IMAD.X R9, RZ, RZ, R9, P1 ;  /* 0x000000ffff097224 */ /* 0x000fe400008e0609 */
[----:B------:R-:W-:Y:S01]  /*5120*/  FFMA R91, R150, R154, R91 ;  /* 0x0000009a965b7223 */ /* 0x000fe2000000005b */
[----:B------:R-:W-:Y:S01]  /*5130*/  ISETP.GT.AND P1, PT, R0, 0x79, P0 ;  /* 0x000000790000780c */ /* 0x000fe20000724270 */
[----:B------:R-:W-:-:S03]  /*5140*/  IMAD R90, R9, R14, RZ ;  /* 0x0000000e095a7224 */ /* 0x000fc600078e02ff */
[----:B------:R-:W-:Y:S01]  /*5150*/  F2FP.TF32.F32.PACK_B R91, R91 ;  /* 0x0000005bff5b723e */ /* 0x000fe200024050ff */
[----:B------:R-:W-:-:S05]  /*5160*/  @P2 IMAD.MOV.U32 R9, RZ, RZ, R169 ;  /* 0x000000ffff092224 */ /* 0x000fca00078e00a9 */
[----:B------:R3:W-:Y:S03]  /*5170*/  @P2 STG.E desc[UR36][R8.64+0x1e0], R91 ;  /* 0x0001e05b08002986 */ /* 0x0007e6000c101924 */
[----:B------:R-:W-:Y:S05]  /*5180*/  @!P1 BRA `(.L_x_153) ;  /* 0x0000000000049947 */ /* 0x000fea0003800000 */
[----:B------:R0:W5:Y:S02]  /*5190*/  LDG.E.LTC128B R172, desc[UR36][R88.64+0x1e4] ;  /* 0x0001e42458ac7981 */ /* 0x000164000c1e1920 */
.L_x_153:
[----:B------:R-:W-:Y:S05]  /*51a0*/  BSYNC B1 ;  /* 0x0000000000017941 */ /* 0x000fea0003800000 */
.L_x_152:
[----:B0-2--5:R-:W-:Y:S01]  /*51b0*/  LOP3.LUT R88, R172, 0xffffe000, RZ, 0xc0, !PT ;  /* 0xffffe000ac587812 */ /* 0x025fe200078ec0ff */
[----:B------:R-:W-:Y:S01]  /*51c0*/  IMAD R97, R153, R15, R90 ;  /* 0x0000000f99617224 */ /* 0x000fe200078e025a */
[----:B------:R-:W-:Y:S01]  /*51d0*/  ISETP.GT.AND P0, PT, R3, 0x80, PT ;  /* 0x000000800300780c */ /* 0x000fe20003f04270 */
[----:B---3--:R-:W-:-:S04]  /*51e0*/  IMAD.WIDE.U32 R8, R153, R14, R156 ;  /* 0x0000000e99087225 */ /* 0x008fc800078e009c */
[----:B------:R-:W-:Y:S01]  /*51f0*/  FMUL R88, R88, R155 ;  /* 0x0000009b58587220 */ /* 0x000fe20000400000 */
[----:B------:R-:W-:Y:S01]  /*5200*/  ISETP.GT.AND P3, PT, R0, RZ, P0 ;  /* 0x000000ff0000720c */ /* 0x000fe20000764270 */
[----:B------:R-:W-:Y:S02]  /*5210*/  IMAD.IADD R9, R9, 0x1, R97 ;  /* 0x0000000109097824 */ /* 0x000fe400078e0261 */
[----:B------:R-:W-:Y:S01]  /*5220*/  FFMA R151, R151, R154, R88 ;  /* 0x0000009a97977223 */ /* 0x000fe20000000058 */
[----:B------:R-:W-:-:S04]  /*5230*/  LEA R88, P2, R8, R10, 0x2 ;  /* 0x0000000a08587211 */ /* 0x000fc800078410ff */
[----:B------:R-:W-:Y:S02]  /*5240*/  F2FP.TF32.F32.PACK_B R151, R151 ;  /* 0x00000097ff97723e */ /* 0x000fe400024050ff */
[----:B------:R-:W-:-:S03]  /*5250*/  LEA.HI.X R89, R8, R11, R9, 0x2, P2 ;  /* 0x0000000b08597211 */ /* 0x000fc600010f1409 */
[----:B------:R0:W-:Y:S04]  /*5260*/  @P1 STG.E desc[UR36][R168.64+0x1e4], R151 ;  /* 0x0001e497a8001986 */ /* 0x0001e8000c101924 */
[----:B------:R-:W2:Y:S01]  /*5270*/  @P3 LDG.E.LTC128B R172, desc[UR36][R88.64] ;  /* 0x0000002458ac3981 */ /* 0x000ea2000c1e1920 */
[----:B------:R-:W-:Y:S01]  /*5280*/  IMAD.WIDE.U32 R8, R153, R14, R6 ;  /* 0x0000000e99087225 */ /* 0x000fe200078e0006 */
[----:B------:R-:W-:Y:S01]  /*5290*/  SHF.L.U64.HI R95, R4, 0x9, R5 ;  /* 0x00000009045f7819 */ /* 0x000fe20000010205 */
[----:B------:R-:W-:Y:S01]  /*52a0*/  BSSY B1, `(.L_x_154) ;  /* 0x0000011000017945 */ /* 0x000fe20003800000 */
[----:B------:R-:W-:Y:S01]  /*52b0*/  ISETP.GT.AND P2, PT, R0, 0x1, P0 ;  /* 0x000000010000780c */ /* 0x000fe20000744270 */
[----:B------:R-:W-:Y:S02]  /*52c0*/  IMAD.IADD R9, R97, 0x1, R9 ;  /* 0x0000000161097824 */ /* 0x000fe400078e0209 */
[----:B------:R-:W-:Y:S01]  /*52d0*/  IMAD.SHL.U32 R93, R4, 0x200, RZ ;  /* 0x00000200045d7824 */ /* 0x000fe200078e00ff */
[----:B--2---:R-:W-:-:S05]  /*52e0*/  LOP3.LUT R90, R172, 0xffffe000, RZ, 0xc0, !PT ;  /* 0xffffe000ac5a7812 */ /* 0x004fca00078ec0ff */
[----:B------:R-:W-:Y:S01]  /*52f0*/  FMUL R15, R90, R155 ;  /* 0x0000009b5a0f7220 */ /* 0x000fe20000400000 */
[----:B------:R-:W-:Y:S01]  /*5300*/  IMAD.WIDE.U32 R90, R23, R12, R8 ;  /* 0x0000000c175a7225 */ /* 0x000fe200078e0008 */
[----:B------:R-:W-:-:S03]  /*5310*/  IADD3 R8, P1, R93, R158, RZ ;  /* 0x0000009e5d087210 */ /* 0x000fc60007f3e0ff */
[----:B------:R-:W-:Y:S01]  /*5320*/  FFMA R15, R24, R154, R15 ;  /* 0x0000009a180f7223 */ /* 0x000fe2000000000f */
[----:B------:R-:W-:Y:S01]  /*5330*/  IMAD.IADD R5, R13, 0x1, R91 ;  /* 0x000000010d057824 */ /* 0x000fe200078e025b */
[C---:B------:R-:W-:Y:S01]  /*5340*/  LEA R4, P4, R90.reuse, R10, 0x2 ;  /* 0x0000000a5a047211 */ /* 0x040fe200078810ff */
[----:B------:R-:W-:Y:S02]  /*5350*/  IMAD.X R9, R95, 0x1, R159, P1 ;  /* 0x000000015f097824 */ /* 0x000fe400008e069f */
[----:B------:R-:W-:Y:S02]  /*5360*/  F2FP.TF32.F32.PACK_B R15, R15 ;  /* 0x0000000fff0f723e */ /* 0x000fe400024050ff */
[----:B------:R-:W-:-:S03]  /*5370*/  LEA.HI.X R5, R90, R11, R5, 0x2, P4 ;  /* 0x0000000b5a057211 */ /* 0x000fc600020f1405 */
[----:B------:R0:W-:Y:S01]  /*5380*/  @P3 STG.E desc[UR36][R8.64], R15 ;  /* 0x0000000f08003986 */ /* 0x0001e2000c101924 */
[----:B------:R-:W-:Y:S05]  /*5390*/  @!P2 BRA `(.L_x_155) ;  /* 0x000000000004a947 */ /* 0x000fea0003800000 */
[----:B------:R2:W5:Y:S02]  /*53a0*/  LDG.E.LTC128B R172, desc[UR36][R4.64+0x4] ;  /* 0x0000042404ac7981 */ /* 0x000564000c1e1920 */
.L_x_155:
[----:B------:R-:W-:Y:S05]  /*53b0*/  BSYNC B1 ;  /* 0x0000000000017941 */ /* 0x000fea0003800000 */
.L_x_154:
[----:B-----5:R-:W-:Y:S01]  /*53c0*/  LOP3.LUT R24, R172, 0xffffe000, RZ, 0xc0, !PT ;  /* 0xffffe000ac187812 */ /* 0x020fe200078ec0ff */
[----:B0-----:R-:W-:Y:S01]  /*53d0*/  IMAD.WIDE.U32 R14, R153, R14, R160 ;  /* 0x0000000e990e7225 */ /* 0x001fe200078e00a0 */
[----:B------:R-:W-:Y:S01]  /*53e0*/  ISETP.GT.AND P1, PT, R3, 0x88, PT ;  /* 0x000000880300780c */ /* 0x000fe20003f24270 */
[----:B------:R-:W-:Y:S02]  /*53f0*/  BSSY B1, `(.L_x_156) ;  /* 0x000000f000017945 */ /* 0x000fe40003800000 */
[----:B------:R-:W-:Y:S01]  /*5400*/  FMUL R24, R24, R155 ;  /* 0x0000009b18187220 */ /* 0x000fe20000400000 */
[----:B------:R-:W-:Y:S01]  /*5410*/  ISETP.GT.AND P3, PT, R0, RZ, P1 ;  /* 0x000000ff0000720c */ /* 0x000fe20000f64270 */
[----:B------:R-:W-:Y:S01]  /*5420*/  IMAD.IADD R97, R97, 0x1, R15 ;  /* 0x0000000161617824 */ /* 0x000fe200078e020f */
[----:B------:R-:W-:Y:S01]  /*5430*/  IADD3 R20, P5, R20, R14, RZ ;  /* 0x0000000e14147210 */ /* 0x000fe20007fbe0ff */
[----:B------:R-:W-:Y:S01]  /*5440*/  FFMA R25, R25, R154, R24 ;  /* 0x0000009a19197223 */ /* 0x000fe20000000018 */
[----:B------:R-:W-:-:S03]  /*5450*/  IADD3 R14, P4, R6, R14, RZ ;  /* 0x0000000e060e7210 */ /* 0x000fc60007f9e0ff */
[----:B------:R-:W-:Y:S01]  /*5460*/  IMAD.X R156, R97, 0x1, R157, P5 ;  /* 0x00000001619c7824 */ /* 0x000fe200028e069d */
[----:B------:R-:W-:Y:S01]  /*5470*/  F2FP.TF32.F32.PACK_B R25, R25 ;  /* 0x00000019ff19723e */ /* 0x000fe200024050ff */
[----:B------:R-:W-:Y:S01]  /*5480*/  IMAD.X R15, R7, 0x1, R97, P4 ;  /* 0x00000001070f7824 */ /* 0x000fe200020e0661 */
[----:B------:R-:W-:-:S03]  /*5490*/  LEA R6, P5, R20, R10, 0x2 ;  /* 0x0000000a14067211 */ /* 0x000fc600078a10ff */
[----:B------:R0:W-:Y:S01]  /*54a0*/  @P2 STG.E desc[UR36][R8.64+0x4], R25 ;  /* 0x0000041908002986 */ /* 0x0001e2000c101924 */
[----:B------:R-:W-:Y:S01]  /*54b0*/  LEA.HI.X R7, R20, R11, R156, 0x2, P5 ;  /* 0x0000000b14077211 */ /* 0x000fe200028f149c */
[----:B------:R-:W-:Y:S08]  /*54c0*/  @!P3 BRA `(.L_x_157) ;  /* 0x000000000004b947 */ /* 0x000ff00003800000 */
[----:B------:R3:W5:Y:S02]  /*54d0*/  LDG.E.LTC128B R172, desc[UR36][R6.64] ;  /* 0x0000002406ac7981 */ /* 0x000764000c1e1920 */
.L_x_157:
[----:B------:R-:W-:Y:S05]  /*54e0*/  BSYNC B1 ;  /* 0x0000000000017941 */ /* 0x000fea0003800000 */
.L_x_156:
[----:B---3-5:R-:W-:Y:S01]  /*54f0*/  LOP3.LUT R6, R172, 0xffffe000, RZ, 0xc0, !PT ;  /* 0xffffe000ac067812 */ /* 0x028fe200078ec0ff */
[----:B------:R-:W-:Y:S01]  /*5500*/  IMAD.WIDE.U32 R14, R23, R12, R14 ;  /* 0x0000000c170e7225 */ /* 0x000fe200078e000e */
[----:B------:R-:W-:Y:S01]  /*5510*/  ISETP.GT.AND P2, PT, R0, 0x1, P1 ;  /* 0x000000010000780c */ /* 0x000fe20000f44270 */
[----:B------:R-:W-:Y:S02]  /*5520*/  BSSY B1, `(.L_x_158) ;  /* 0x000000c000017945 */ /* 0x000fe40003800000 */
[----:B------:R-:W-:Y:S01]  /*5530*/  FMUL R3, R6, R155 ;  /* 0x0000009b06037220 */ /* 0x000fe20000400000 */
[----:B------:R-:W-:Y:S01]  /*5540*/  IADD3 R6, P4, R8, R165, RZ ;  /* 0x000000a508067210 */ /* 0x000fe20007f9e0ff */
[----:B------:R-:W-:Y:S01]  /*5550*/  IMAD.IADD R13, R13, 0x1, R15 ;  /* 0x000000010d0d7824 */ /* 0x000fe200078e020f */
[----:B------:R-:W-:Y:S01]  /*5560*/  LEA R10, P5, R14, R10, 0x2 ;  /* 0x0000000a0e0a7211 */ /* 0x000fe200078a10ff */
[----:B------:R-:W-:Y:S02]  /*5570*/  FFMA R3, R26, R154, R3 ;  /* 0x0000009a1a037223 */ /* 0x000fe40000000003 */
[----:B------:R-:W-:Y:S01]  /*5580*/  IMAD.X R7, R9, 0x1, R167, P4 ;  /* 0x0000000109077824 */ /* 0x000fe200020e06a7 */
[----:B------:R-:W-:-:S02]  /*5590*/  LEA.HI.X R11, R14, R11, R13, 0x2, P5 ;  /* 0x0000000b0e0b7211 */ /* 0x000fc400028f140d */
[----:B------:R-:W-:-:S05]  /*55a0*/  F2FP.TF32.F32.PACK_B R3, R3 ;  /* 0x00000003ff03723e */ /* 0x000fca00024050ff */
[----:B------:R3:W-:Y:S01]  /*55b0*/  @P3 STG.E desc[UR36][R6.64], R3 ;  /* 0x0000000306003986 */ /* 0x0007e2000c101924 */
[----:B------:R-:W-:Y:S05]  /*55c0*/  @!P2 BRA `(.L_x_159) ;  /* 0x000000000004a947 */ /* 0x000fea0003800000 */
[----:B------:R0:W5:Y:S02]  /*55d0*/  LDG.E.LTC128B R172, desc[UR36][R10.64+0x4] ;  /* 0x000004240aac7981 */ /* 0x000164000c1e1920 */
.L_x_159:
[----:B------:R-:W-:Y:S05]  /*55e0*/  BSYNC B1 ;  /* 0x0000000000017941 */ /* 0x000fea0003800000 */
.L_x_158:
[----:B-----5:R-:W-:Y:S01]  /*55f0*/  LOP3.LUT R12, R172, 0xffffe000, RZ, 0xc0, !PT ;  /* 0xffffe000ac0c7812 */ /* 0x020fe200078ec0ff */
[----:B------:R-:W-:Y:S01]  /*5600*/  BSSY B1, `(.L_x_160) ;  /* 0x0000008000017945 */ /* 0x000fe20003800000 */
[----:B------:R-:W-:-:S03]  /*5610*/  ISETP.GT.AND P3, PT, R0, 0x8, P0 ;  /* 0x000000080000780c */ /* 0x000fc60000764270 */
[----:B------:R-:W-:-:S04]  /*5620*/  FMUL R12, R12, R155 ;  /* 0x0000009b0c0c7220 */ /* 0x000fc80000400000 */
[----:B------:R-:W-:-:S05]  /*5630*/  FFMA R27, R27, R154, R12 ;  /* 0x0000009a1b1b7223 */ /* 0x000fca000000000c */
[----:B------:R-:W-:-:S05]  /*5640*/  F2FP.TF32.F32.PACK_B R27, R27 ;  /* 0x0000001bff1b723e */ /* 0x000fca00024050ff */
[----:B------:R0:W-:Y:S01]  /*5650*/  @P2 STG.E desc[UR36][R6.64+0x4], R27 ;  /* 0x0000041b06002986 */ /* 0x0001e2000c101924 */
[----:B------:R-:W-:Y:S05]  /*5660*/  @!P3 BRA `(.L_x_161) ;  /* 0x000000000004b947 */ /* 0x000fea0003800000 */
[----:B------:R0:W5:Y:S02]  /*5670*/  LDG.E.LTC128B R172, desc[UR36][R4.64+0x20] ;  /* 0x0000202404ac7981 */ /* 0x000164000c1e1920 */
.L_x_161:
[----:B------:R-:W-:Y:S05]  /*5680*/  BSYNC B1 ;  /* 0x0000000000017941 */ /* 0x000fea0003800000 */
.L_x_160:
[----:B0--3-5:R-:W-:Y:S01]  /*5690*/  LOP3.LUT R6, R172, 0xffffe000, RZ, 0xc0, !PT ;  /* 0xffffe000ac067812 */ /* 0x029fe200078ec0ff */
[----:B------:R-:W-:Y:S01]  /*56a0*/  IMAD.MOV.U32 R7, RZ, RZ, R9 ;  /* 0x000000ffff077224 */ /* 0x000fe200078e0009 */
[----:B------:R-:W-:Y:S01]  /*56b0*/  ISETP.GT.AND P2, PT, R0, 0x9, P0 ;  /* 0x000000090000780c */ /* 0x000fe20000744270 */
[----:B------:R-:W-:Y:S02]  /*56c0*/  BSSY B1, `(.L_x_162) ;  /* 0x0000008000017945 */ /* 0x000fe40003800000 */
[----:B------:R-:W-:Y:S01]  /*56d0*/  FMUL R3, R6, R155 ;  /* 0x0000009b06037220 */ /* 0x000fe20000400000 */
[----:B------:R-:W-:-:S03]  /*56e0*/  IMAD.MOV.U32 R6, RZ, RZ, R8 ;  /* 0x000000ffff067224 */ /* 0x000fc600078e0008 */
[----:B------:R-:W-:-:S05]  /*56f0*/  FFMA R3, R28, R154, R3 ;  /* 0x0000009a1c037223 */ /* 0x000fca0000000003 */
[----:B------:R-:W-:-:S05]  /*5700*/  F2FP.TF32.F32.PACK_B R3, R3 ;  /* 0x00000003ff03723e */ /* 0x000fca00024050ff */
[----:B------:R0:W-:Y:S01]  /*5710*/  @P3 STG.E desc[UR36][R6.64+0x20], R3 ;  /* 0x0000200306003986 */ /* 0x0001e2000c101924 */
[----:B------:R-:W-:Y:S05]  /*5720*/  @!P2 BRA `(.L_x_163) ;  /* 0x000000000004a947 */ /* 0x000fea0003800000 */
[----:B------:R3:W5:Y:S02]  /*5730*/  LDG.E.LTC128B R172, desc[UR36][R4.64+0x24] ;  /* 0x0000242404ac7981 */ /* 0x000764000c1e1920 */
.L_x_163:
[----:B------:R-:W-:Y:S05]  /*5740*/  BSYNC B1 ;  /* 0x0000000000017941 */ /* 0x000fea0003800000 */
.L_x_162:
        /* <DEDUP_REMOVED lines=9> */
.L_x_165:
[----:B------:R-:W-:Y:S05]  /*57e0*/  BSYNC B1 ;  /* 0x0000000000017941 */ /* 0x000fea0003800000 */
.L_x_164:
[----:B-----5:R-:W-:Y:S01]  /*57f0*/  LOP3.LUT R12, R172, 0xffffe000, RZ, 0xc0, !PT ;  /* 0xffffe000ac0c7812 */ /* 0x020fe200078ec0ff */
[----:B------:R-:W-:Y:S01]  /*5800*/  BSSY B1, `(.L_x_166) ;  /* 0x000000a000017945 */ /* 0x000fe20003800000 */
[----:B------:R-:W-:Y:S02]  /*5810*/  IADD3 R8, P3, R165, R8, RZ ;  /* 0x00000008a5087210 */ /* 0x000fe40007f7e0ff */
[----:B------:R-:W-:Y:S01]  /*5820*/  ISETP.GT.AND P2, PT, R0, 0x9, P1 ;  /* 0x000000090000780c */ /* 0x000fe20000f44270 */
[----:B0-----:R-:W-:Y:S02]  /*5830*/  FMUL R3, R12, R155 ;  /* 0x0000009b0c037220 */ /* 0x001fe40000400000 */
[----:B------:R-:W-:Y:S02]  /*5840*/  IMAD.X R9, R167, 0x1, R9, P3 ;  /* 0x00000001a7097824 */ /* 0x000fe400018e0609 */
[----:B------:R-:W-:-:S05]  /*5850*/  FFMA R3, R30, R154, R3 ;  /* 0x0000009a1e037223 */ /* 0x000fca0000000003 */
[----:B------:R-:W-:-:S05]  /*5860*/  F2FP.TF32.F32.PACK_B R3, R3 ;  /* 0x00000003ff03723e */ /* 0x000fca00024050ff */
[----:B------:R0:W-:Y:S01]  /*5870*/  @P4 STG.E desc[UR36][R8.64+0x20], R3 ;  /* 0x0000200308004986 */ /* 0x0001e2000c101924 */
[----:B------:R-:W-:Y:S05]  /*5880*/  @!P2 BRA `(.L_x_167) ;  /* 0x000000000004a947 */ /* 0x000fea0003800000 */
[----:B------:R0:W5:Y:S02]  /*5890*/  LDG.E.LTC128B R172, desc[UR36][R10.64+0x24] ;  /* 0x000024240aac7981 */ /* 0x000164000c1e1920 */
.L_x_167:
[----:B------:R-:W-:Y:S05]  /*58a0*/  BSYNC B1 ;  /* 0x0000000000017941 */ /* 0x000fea0003800000 */
.L_x_166:
[----:B0----5:R-:W-:Y:S01]  /*58b0*/  LOP3.LUT R8, R172, 0xffffe000, RZ, 0xc0, !PT ;  /* 0xffffe000ac087812 */ /* 0x021fe200078ec0ff */
[----:B------:R-:W-:Y:S01]  /*58c0*/  BSSY B1, `(.L_x_168) ;  /* 0x000000a000017945 */ /* 0x000fe20003800000 */
[----:B------:R-:W-:-:S03]  /*58d0*/  ISETP.GT.AND P3, PT, R0, 0x10, P0 ;  /* 0x000000100000780c */ /* 0x000fc60000764270 */
[----:B------:R-:W-:Y:S01]  /*58e0*/  FMUL R12, R8, R155 ;  /* 0x0000009b080c7220 */ /* 0x000fe20000400000 */
[----:B------:R-:W-:-:S03]  /*58f0*/  IADD3 R8, P4, P5, R165, R158, R93 ;  /* 0x0000009ea5087210 */ /* 0x000fc60007d9e05d */
[----:B------:R-:W-:Y:S01]  /*5900*/  FFMA R31, R31, R154, R12 ;  /* 0x0000009a1f1f7223 */ /* 0x000fe2000000000c */
[----:B------:R-:W-:-:S04]  /*5910*/  IADD3.X R9, R167, R159, R95, P4, P5 ;  /* 0x0000009fa7097210 */ /* 0x000fc800027ea45f */
[----:B------:R-:W-:-:S05]  /*5920*/  F2FP.TF32.F32.PACK_B R31, R31 ;  /* 0x0000001fff1f723e */ /* 0x000fca00024050ff */
[----:B------:R0:W-:Y:S01]  /*5930*/  @P2 STG.E desc[UR36][R8.64+0x24], R31 ;  /* 0x0000241f08002986 */ /* 0x0001e2000c101924 */
[----:B------:R-:W-:Y:S05]  /*5940*/  @!P3 BRA `(.L_x_169) ;  /* 0x000000000004b947 */ /* 0x000fea0003800000 */
[----:B------:R0:W5:Y:S02]  /*5950*/  LDG.E.LTC128B R172, desc[UR36][R4.64+0x40] ;  /* 0x0000402404ac7981 */ /* 0x000164000c1e1920 */
.L_x_169:
[----:B------:R-:W-:Y:S05]  /*5960*/  BSYNC B1 ;  /* 0x0000000000017941 */ /* 0x000fea0003800000 */
.L_x_168:
        /* <DEDUP_REMOVED lines=9> */
.L_x_171:
[----:B------:R-:W-:Y:S05]  /*5a00*/  BSYNC B1 ;  /* 0x0000000000017941 */ /* 0x000fea0003800000 */
.L_x_170:
        /* <DEDUP_REMOVED lines=9> */
.L_x_173:
[----:B------:R-:W-:Y:S05]  /*5aa0*/  BSYNC B1 ;  /* 0x0000000000017941 */ /* 0x000fea0003800000 */
.L_x_172:
[----:B-----5:R-:W-:Y:S01]  /*5ab0*/  LOP3.LUT R12, R172, 0xffffe000, RZ, 0xc0, !PT ;  /* 0xffffe000ac0c7812 */ /* 0x020fe200078ec0ff */
[----:B------:R-:W-:Y:S01]  /*5ac0*/  BSSY B1, `(.L_x_174) ;  /* 0x0000008000017945 */ /* 0x000fe20003800000 */
[----:B------:R-:W-:-:S03]  /*5ad0*/  ISETP.GT.AND P2, PT, R0, 0x11, P1 ;  /* 0x000000110000780c */ /* 0x000fc60000f44270 */
[----:B0-----:R-:W-:-:S04]  /*5ae0*/  FMUL R3, R12, R155 ;  /* 0x0000009b0c037220 */ /* 0x001fc80000400000 */
[----:B------:R-:W-:-:S05]  /*5af0*/  FFMA R3, R34, R154, R3 ;  /* 0x0000009a22037223 */ /* 0x000fca0000000003 */
[----:B------:R-:W-:-:S05]  /*5b00*/  F2FP.TF32.F32.PACK_B R3, R3 ;  /* 0x00000003ff03723e */ /* 0x000fca00024050ff */
[----:B------:R0:W-:Y:S01]  /*5b10*/  @P3 STG.E desc[UR36][R8.64+0x40], R3 ;  /* 0x0000400308003986 */ /* 0x0001e2000c101924 */
[----:B------:R-:W-:Y:S05]  /*5b20*/  @!P2 BRA `(.L_x_175) ;  /* 0x000000000004a947 */ /* 0x000fea0003800000 */
[----:B------:R0:W5:Y:S02]  /*5b30*/  LDG.E.LTC128B R172, desc[UR36][R10.64+0x44] ;  /* 0x000044240aac7981 */ /* 0x000164000c1e1920 */
.L_x_175:
[----:B------:R-:W-:Y:S05]  /*5b40*/  BSYNC B1 ;  /* 0x0000000000017941 */ /* 0x000fea0003800000 */
.L_x_174:
        /* <DEDUP_REMOVED lines=9> */
.L_x_177:
[----:B------:R-:W-:Y:S05]  /*5be0*/  BSYNC B1 ;  /* 0x0000000000017941 */ /* 0x000fea0003800000 */
.L_x_176:
        /* <DEDUP_REMOVED lines=9> */
.L_x_179:
[----:B------:R-:W-:Y:S05]  /*5c80*/  BSYNC B1 ;  /* 0x0000000000017941 */ /* 0x000fea0003800000 */
.L_x_178:
        /* <DEDUP_REMOVED lines=9> */
.L_x_181:
[----:B------:R-:W-:Y:S05]  /*5d20*/  BSYNC B1 ;  /* 0x0000000000017941 */ /* 0x000fea0003800000 */
.L_x_180:
        /* <DEDUP_REMOVED lines=9> */
.L_x_183:
[----:B------:R-:W-:Y:S05]  /*5dc0*/  BSYNC B1 ;  /* 0x0000000000017941 */ /* 0x000fea0003800000 */
.L_x_182:
        /* <DEDUP_REMOVED lines=9> */
.L_x_185:
[----:B------:R-:W-:Y:S05]  /*5e60*/  BSYNC B1 ;  /* 0x0000000000017941 */ /* 0x000fea0003800000 */
.L_x_184:
        /* <DEDUP_REMOVED lines=9> */
.L_x_187:
[----:B------:R-:W-:Y:S05]  /*5f00*/  BSYNC B1 ;  /* 0x0000000000017941 */ /* 0x000fea0003800000 */
.L_x_186:
        /* <DEDUP_REMOVED lines=9> */
.L_x_189:
[----:B------:R-:W-:Y:S05]  /*5fa0*/  BSYNC B1 ;  /* 0x0000000000017941 */ /* 0x000fea0003800000 */
.L_x_188:
        /* <DEDUP_REMOVED lines=9> */
.L_x_191:
[----:B------:R-:W-:Y:S05]  /*6040*/  BSYNC B1 ;  /* 0x0000000000017941 */ /* 0x000fea0003800000 */
.L_x_190:
        /* <DEDUP_REMOVED lines=9> */
.L_x_193:
[----:B------:R-:W-:Y:S05]  /*60e0*/  BSYNC B1 ;  /* 0x0000000000017941 */ /* 0x000fea0003800000 */
.L_x_192:
        /* <DEDUP_REMOVED lines=9> */
.L_x_195:
[----:B------:R-:W-:Y:S05]  /*6180*/  BSYNC B1 ;  /* 0x0000000000017941 */ /* 0x000fea0003800000 */
.L_x_194:
        /* <DEDUP_REMOVED lines=9> */
.L_x_197:
[----:B------:R-:W-:Y:S05]  /*6220*/  BSYNC B1 ;  /* 0x0000000000017941 */ /* 0x000fea0003800000 */
.L_x_196:
        /* <DEDUP_REMOVED lines=9> */
.L_x_199:
[----:B------:R-:W-:Y:S05]  /*62c0*/  BSYNC B1 ;  /* 0x0000000000017941 */ /* 0x000fea0003800000 */
.L_x_198:
        /* <DEDUP_REMOVED lines=9> */
.L_x_201:
[----:B------:R-:W-:Y:S05]  /*6360*/  BSYNC B1 ;  /* 0x0000000000017941 */ /* 0x000fea0003800000 */
.L_x_200:
        /* <DEDUP_REMOVED lines=9> */
.L_x_203:
[----:B------:R-:W-:Y:S05]  /*6400*/  BSYNC B1 ;  /* 0x0000000000017941 */ /* 0x000fea0003800000 */
.L_x_202:
        /* <DEDUP_REMOVED lines=9> */
.L_x_205:
[----:B------:R-:W-:Y:S05]  /*64a0*/  BSYNC B1 ;  /* 0x0000000000017941 */ /* 0x000fea0003800000 */
.L_x_204:
        /* <DEDUP_REMOVED lines=9> */
.L_x_207:
[----:B------:R-:W-:Y:S05]  /*6540*/  BSYNC B1 ;  /* 0x0000000000017941 */ /* 0x000fea0003800000 */
.L_x_206:
        /* <DEDUP_REMOVED lines=9> */
.L_x_209:
[----:B------:R-:W-:Y:S05]  /*65e0*/  BSYNC B1 ;  /* 0x0000000000017941 */ /* 0x000fea0003800000 */
.L_x_208:
        /* <DEDUP_REMOVED lines=9> */
.L_x_211:
[----:B------:R-:W-:Y:S05]  /*6680*/  BSYNC B1 ;  /* 0x0000000000017941 */ /* 0x000fea0003800000 */
.L_x_210:
        /* <DEDUP_REMOVED lines=9> */
.L_x_213:
[----:B------:R-:W-:Y:S05]  /*6720*/  BSYNC B1 ;  /* 0x0000000000017941 */ /* 0x000fea0003800000 */
.L_x_212:
        /* <DEDUP_REMOVED lines=9> */
.L_x_215:
[----:B------:R-:W-:Y:S05]  /*67c0*/  BSYNC B1 ;  /* 0x0000000000017941 */ /* 0x000fea0003800000 */
.L_x_214:
        /* <DEDUP_REMOVED lines=9> */
.L_x_217:
[----:B------:R-:W-:Y:S05]  /*6860*/  BSYNC B1 ;  /* 0x0000000000017941 */ /* 0x000fea0003800000 */
.L_x_216:
        /* <DEDUP_REMOVED lines=9> */
.L_x_219:
[----:B------:R-:W-:Y:S05]  /*6900*/  BSYNC B1 ;  /* 0x0000000000017941 */ /* 0x000fea0003800000 */
.L_x_218:
        /* <DEDUP_REMOVED lines=9> */
.L_x_221:
[----:B------:R-:W-:Y:S05]  /*69a0*/  BSYNC B1 ;  /* 0x0000000000017941 */ /* 0x000fea0003800000 */
.L_x_220:
        /* <DEDUP_REMOVED lines=9> */
.L_x_223:
[----:B------:R-:W-:Y:S05]  /*6a40*/  BSYNC B1 ;  /* 0x0000000000017941 */ /* 0x000fea0003800000 */
.L_x_222:
        /* <DEDUP_REMOVED lines=9> */
.L_x_225:
[----:B------:R-:W-:Y:S05]  /*6ae0*/  BSYNC B1 ;  /* 0x0000000000017941 */ /* 0x000fea0003800000 */
.L_x_224:
        /* <DEDUP_REMOVED lines=9> */
.L_x_227:
[----:B------:R-:W-:Y:S05]  /*6b80*/  BSYNC B1 ;  /* 0x0000000000017941 */ /* 0x000fea0003800000 */
.L_x_226:
        /* <DEDUP_REMOVED lines=9> */
.L_x_229:
[----:B------:R-:W-:Y:S05]  /*6c20*/  BSYNC B1 ;  /* 0x0000000000017941 */ /* 0x000fea0003800000 */
.L_x_228:
        /* <DEDUP_REMOVED lines=9> */
.L_x_231:
[----:B------:R-:W-:Y:S05]  /*6cc0*/  BSYNC B1 ;  /* 0x0000000000017941 */ /* 0x000fea0003800000 */
.L_x_230:
        /* <DEDUP_REMOVED lines=9> */
.L_x_233:
[----:B------:R-:W-:Y:S05]  /*6d60*/  BSYNC B1 ;  /* 0x0000000000017941 */ /* 0x000fea0003800000 */
.L_x_232:
        /* <DEDUP_REMOVED lines=9> */
.L_x_235:
[----:B------:R-:W-:Y:S05]  /*6e00*/  BSYNC B1 ;  /* 0x0000000000017941 */ /* 0x000fea0003800000 */
.L_x_234:
        /* <DEDUP_REMOVED lines=9> */
.L_x_237:
[----:B------:R-:W-:Y:S05]  /*6ea0*/  BSYNC B1 ;  /* 0x0000000000017941 */ /* 0x000fea0003800000 */
.L_x_236:
        /* <DEDUP_REMOVED lines=9> */
.L_x_239:
[----:B------:R-:W-:Y:S05]  /*6f40*/  BSYNC B1 ;  /* 0x0000000000017941 */ /* 0x000fea0003800000 */
.L_x_238:
        /* <DEDUP_REMOVED lines=9> */
.L_x_241:
[----:B------:R-:W-:Y:S05]  /*6fe0*/  BSYNC B1 ;  /* 0x0000000000017941 */ /* 0x000fea0003800000 */
.L_x_240:
        /* <DEDUP_REMOVED lines=9> */
.L_x_243:
[----:B------:R-:W-:Y:S05]  /*7080*/  BSYNC B1 ;  /* 0x0000000000017941 */ /* 0x000fea0003800000 */
.L_x_242:
        /* <DEDUP_REMOVED lines=9> */
.L_x_245:
[----:B------:R-:W-:Y:S05]  /*7120*/  BSYNC B1 ;  /* 0x0000000000017941 */ /* 0x000fea0003800000 */
.L_x_244:
        /* <DEDUP_REMOVED lines=9> */
.L_x_247:
[----:B------:R-:W-:Y:S05]  /*71c0*/  BSYNC B1 ;  /* 0x0000000000017941 */ /* 0x000fea0003800000 */
.L_x_246:
        /* <DEDUP_REMOVED lines=9> */
.L_x_249:
[----:B------:R-:W-:Y:S05]  /*7260*/  BSYNC B1 ;  /* 0x0000000000017941 */ /* 0x000fea0003800000 */
.L_x_248:
        /* <DEDUP_REMOVED lines=9> */
.L_x_251:
[----:B------:R-:W-:Y:S05]  /*7300*/  BSYNC B1 ;  /* 0x0000000000017941 */ /* 0x000fea0003800000 */
.L_x_250:
        /* <DEDUP_REMOVED lines=9> */
.L_x_253:
[----:B------:R-:W-:Y:S05]  /*73a0*/  BSYNC B1 ;  /* 0x0000000000017941 */ /* 0x000fea0003800000 */
.L_x_252:
        /* <DEDUP_REMOVED lines=9> */
.L_x_255:
[----:B------:R-:W-:Y:S05]  /*7440*/  BSYNC B1 ;  /* 0x0000000000017941 */ /* 0x000fea0003800000 */
.L_x_254:
        /* <DEDUP_REMOVED lines=9> */
.L_x_257:
[----:B------:R-:W-:Y:S05]  /*74e0*/  BSYNC B1 ;  /* 0x0000000000017941 */ /* 0x000fea0003800000 */
.L_x_256:
        /* <DEDUP_REMOVED lines=9> */
.L_x_259:
[----:B------:R-:W-:Y:S05]  /*7580*/  BSYNC B1 ;  /* 0x0000000000017941 */ /* 0x000fea0003800000 */
.L_x_258:
        /* <DEDUP_REMOVED lines=9> */
.L_x_261:
[----:B------:R-:W-:Y:S05]  /*7620*/  BSYNC B1 ;  /* 0x0000000000017941 */ /* 0x000fea0003800000 */
.L_x_260:
        /* <DEDUP_REMOVED lines=9> */
.L_x_263:
[----:B------:R-:W-:Y:S05]  /*76c0*/  BSYNC B1 ;  /* 0x0000000000017941 */ /* 0x000fea0003800000 */
.L_x_262:
        /* <DEDUP_REMOVED lines=9> */
.L_x_265:
[----:B------:R-:W-:Y:S05]  /*7760*/  BSYNC B1 ;  /* 0x0000000000017941 */ /* 0x000fea0003800000 */
.L_x_264:
        /* <DEDUP_REMOVED lines=9> */
.L_x_267:
[----:B------:R-:W-:Y:S05]  /*7800*/  BSYNC B1 ;  /* 0x0000000000017941 */ /* 0x000fea0003800000 */
.L_x_266:
        /* <DEDUP_REMOVED lines=9> */
.L_x_269:
[----:B------:R-:W-:Y:S05]  /*78a0*/  BSYNC B1 ;  /* 0x0000000000017941 */ /* 0x000fea0003800000 */
.L_x_268:
        /* <DEDUP_REMOVED lines=9> */
.L_x_271:
[----:B------:R-:W-:Y:S05]  /*7940*/  BSYNC B1 ;  /* 0x0000000000017941 */ /* 0x000fea0003800000 */
.L_x_270:
        /* <DEDUP_REMOVED lines=9> */
.L_x_273:
[----:B------:R-:W-:Y:S05]  /*79e0*/  BSYNC B1 ;  /* 0x0000000000017941 */ /* 0x000fea0003800000 */
.L_x_272:
        /* <DEDUP_REMOVED lines=9> */
.L_x_275:
[----:B------:R-:W-:Y:S05]  /*7a80*/  BSYNC B1 ;  /* 0x0000000000017941 */ /* 0x000fea0003800000 */
.L_x_274:
[----:B0-23-5:R-:W-:Y:S01]  /*7a90*/  LOP3.LUT R4, R172, 0xffffe000, RZ, 0xc0, !PT ;  /* 0xffffe000ac047812 */ /* 0x02dfe200078ec0ff */
        /* <DEDUP_REMOVED lines=8> */
.L_x_277:
[----:B------:R-:W-:Y:S05]  /*7b20*/  BSYNC B1 ;  /* 0x0000000000017941 */ /* 0x000fea0003800000 */
.L_x_276:
[----:B-----5:R-:W-:Y:S01]  /*7b30*/  LOP3.LUT R4, R172, 0xffffe000, RZ, 0xc0, !PT ;  /* 0xffffe000ac047812 */ /* 0x020fe200078ec0ff */
[----:B------:R-:W-:Y:S01]  /*7b40*/  @P2 IMAD.MOV.U32 R5, RZ, RZ, R9 ;  /* 0x000000ffff052224 */ /* 0x000fe200078e0009 */
[----:B------:R-:W-:Y:S01]  /*7b50*/  ISETP.GT.AND P1, PT, R0, 0x79, P1 ;  /* 0x000000790000780c */ /* 0x000fe20000f24270 */
[----:B------:R-:W-:Y:S02]  /*7b60*/  BSSY B1, `(.L_x_278) ;  /* 0x0000008000017945 */ /* 0x000fe40003800000 */
[----:B------:R-:W-:Y:S01]  /*7b70*/  FMUL R3, R4, R155 ;  /* 0x0000009b04037220 */ /* 0x000fe20000400000 */
[----:B------:R-:W-:-:S03]  /*7b80*/  @P2 IMAD.MOV.U32 R4, RZ, RZ, R8 ;  /* 0x000000ffff042224 */ /* 0x000fc600078e0008 */
[----:B------:R-:W-:-:S05]  /*7b90*/  FFMA R3, R86, R154, R3 ;  /* 0x0000009a56037223 */ /* 0x000fca0000000003 */
[----:B------:R-:W-:-:S05]  /*7ba0*/  F2FP.TF32.F32.PACK_B R3, R3 ;  /* 0x00000003ff03723e */ /* 0x000fca00024050ff */
[----:B------:R3:W-:Y:S01]  /*7bb0*/  @P2 STG.E desc[UR36][R4.64+0x1e0], R3 ;  /* 0x0001e00304002986 */ /* 0x0007e2000c101924 */
[----:B------:R-:W-:Y:S05]  /*7bc0*/  @!P1 BRA `(.L_x_279) ;  /* 0x0000000000049947 */ /* 0x000fea0003800000 */
[----:B------:R0:W5:Y:S02]  /*7bd0*/  LDG.E.LTC128B R172, desc[UR36][R10.64+0x1e4] ;  /* 0x0001e4240aac7981 */ /* 0x000164000c1e1920 */
.L_x_279:
[----:B------:R-:W-:Y:S05]  /*7be0*/  BSYNC B1 ;  /* 0x0000000000017941 */ /* 0x000fea0003800000 */
.L_x_278:
[----:B------:R-:W-:Y:S05]  /*7bf0*/  @!P1 BRA `(.L_x_280) ;  /* 0x00000024003c9947 */ /* 0x000fea0003800000 */
[----:B-----5:R-:W-:-:S05]  /*7c00*/  LOP3.LUT R172, R172, 0xffffe000, RZ, 0xc0, !PT ;  /* 0xffffe000acac7812 */ /* 0x020fca00078ec0ff */
[----:B------:R-:W-:-:S04]  /*7c10*/  FMUL R172, R172, R155 ;  /* 0x0000009bacac7220 */ /* 0x000fc80000400000 */
[----:B------:R-:W-:-:S05]  /*7c20*/  FFMA R87, R87, R154, R172 ;  /* 0x0000009a57577223 */ /* 0x000fca00000000ac */
[----:B------:R-:W-:-:S05]  /*7c30*/  F2FP.TF32.F32.PACK_B R87, R87 ;  /* 0x00000057ff57723e */ /* 0x000fca00024050ff */
[----:B------:R0:W-:Y:S01]  /*7c40*/  STG.E desc[UR36][R8.64+0x1e4], R87 ;  /* 0x0001e45708007986 */ /* 0x0001e2000c101924 */
[----:B------:R-:W-:Y:S05]  /*7c50*/  BRA `(.L_x_280) ;  /* 0x0000002400247947 */ /* 0x000fea0003800000 */
.L_x_29:
[----:B------:R-:W-:Y:S01]  /*7c60*/  ULDC.64 UR4, c[0x0][0x5c0] ;  /* 0x0001700000047ab9 */ /* 0x000fe20000000a00 */
[-C--:B------:R-:W-:Y:S01]  /*7c70*/  FMUL R15, R88, R154.reuse ;  /* 0x0000009a580f7220 */ /* 0x080fe20000400000 */
[----:B------:R-:W-:Y:S01]  /*7c80*/  LEA R6, P0, R168, UR4, 0x2 ;  /* 0x00000004a8067c11 */ /* 0x000fe2000f8010ff */
[----:B------:R-:W-:Y:S01]  /*7c90*/  IMAD.SHL.U32 R11, R4, 0x20, RZ ;  /* 0x00000020040b7824 */ /* 0x000fe200078e00ff */
[----:B------:R-:W-:Y:S01]  /*7ca0*/  ISETP.GT.AND P5, PT, R0, 0x1, P3 ;  /* 0x000000010000780c */ /* 0x000fe20001fa4270 */
[-C--:B------:R-:W-:Y:S01]  /*7cb0*/  FMUL R89, R89, R154.reuse ;  /* 0x0000009a59597220 */ /* 0x080fe20000400000 */
[----:B------:R-:W-:Y:S01]  /*7cc0*/  LEA.HI.X R7, R168, UR5, R171, 0x2, P0 ;  /* 0x00000005a8077c11 */ /* 0x000fe200080f14ab */
[-C--:B------:R-:W-:Y:S01]  /*7cd0*/  FMUL R21, R90, R154.reuse ;  /* 0x0000009a5a157220 */ /* 0x080fe20000400000 */
[----:B------:R-:W-:Y:S01]  /*7ce0*/  ISETP.GT.AND P0, PT, R3, 0x8, PT ;  /* 0x000000080300780c */ /* 0x000fe20003f04270 */
[-C--:B------:R-:W-:Y:S01]  /*7cf0*/  FMUL R91, R91, R154.reuse ;  /* 0x0000009a5b5b7220 */ /* 0x080fe20000400000 */
[----:B------:R-:W-:Y:S01]  /*7d00*/  F2FP.TF32.F32.PACK_B R15, R15 ;  /* 0x0000000fff0f723e */ /* 0x000fe200024050ff */
[-C--:B------:R-:W-:Y:S01]  /*7d10*/  FMUL R93, R93, R154.reuse ;  /* 0x0000009a5d5d7220 */ /* 0x080fe20000400000 */
[----:B------:R-:W-:Y:S01]  /*7d20*/  ISETP.GT.AND P1, PT, R0, RZ, P0 ;  /* 0x000000ff0000720c */ /* 0x000fe20000724270 */
[-C--:B------:R-:W-:Y:S01]  /*7d30*/  FMUL R23, R94, R154.reuse ;  /* 0x0000009a5e177220 */ /* 0x080fe20000400000 */
[----:B------:R-:W-:Y:S01]  /*7d40*/  ISETP.GT.AND P4, PT, R0, 0x1, P0 ;  /* 0x000000010000780c */ /* 0x000fe20000784270 */
[----:B------:R0:W-:Y:S01]  /*7d50*/  @P2 STG.E desc[UR36][R6.64], R15 ;  /* 0x0000000f06002986 */ /* 0x0001e2000c101924 */
[----:B------:R-:W-:Y:S01]  /*7d60*/  SHF.L.U64.HI R9, R4, 0x5, R5 ;  /* 0x0000000504097819 */ /* 0x000fe20000010205 */
[----:B------:R-:W-:Y:S01]  /*7d70*/  FMUL R95, R95, R154 ;  /* 0x0000009a5f5f7220 */ /* 0x000fe20000400000 */
[----:B------:R-:W-:Y:S01]  /*7d80*/  IADD3 R12, P2, R11, R6, RZ ;  /* 0x000000060b0c7210 */ /* 0x000fe20007f5e0ff */
[-C--:B------:R-:W-:Y:S01]  /*7d90*/  FMUL R97, R97, R154.reuse ;  /* 0x0000009a61617220 */ /* 0x080fe20000400000 */
[----:B------:R-:W-:Y:S01]  /*7da0*/  F2FP.TF32.F32.PACK_B R89, R89 ;  /* 0x00000059ff59723e */ /* 0x000fe200024050ff */
[-C--:B------:R-:W-:Y:S01]  /*7db0*/  FMUL R99, R99, R154.reuse ;  /* 0x0000009a63637220 */ /* 0x080fe20000400000 */
[----:B------:R-:W-:Y:S01]  /*7dc0*/  F2FP.TF32.F32.PACK_B R21, R21 ;  /* 0x00000015ff15723e */ /* 0x000fe200024050ff */
[----:B------:R-:W-:Y:S01]  /*7dd0*/  IMAD.X R13, R9, 0x1, R7, P2 ;  /* 0x00000001090d7824 */ /* 0x000fe200010e0607 */
[----:B------:R-:W-:Y:S01]  /*7de0*/  F2FP.TF32.F32.PACK_B R91, R91 ;  /* 0x0000005bff5b723e */ /* 0x000fe200024050ff */
[----:B------:R-:W-:Y:S01]  /*7df0*/  @P5 STG.E desc[UR36][R6.64+0x4], R89 ;  /* 0x0000045906005986 */ /* 0x000fe2000c101924 */
[----:B------:R-:W-:Y:S01]  /*7e00*/  ISETP.GT.AND P5, PT, R0, 0x8, P3 ;  /* 0x000000080000780c */ /* 0x000fe20001fa4270 */
[-C--:B0-----:R-:W-:Y:S01]  /*7e10*/  FMUL R15, R92, R154.reuse ;  /* 0x0000009a5c0f7220 */ /* 0x081fe20000400000 */
[C---:B------:R-:W-:Y:S01]  /*7e20*/  ISETP.GT.AND P2, PT, R0.reuse, 0x9, P3 ;  /* 0x000000090000780c */ /* 0x040fe20001f44270 */
[----:B------:R0:W-:Y:S01]  /*7e30*/  @P1 STG.E desc[UR36][R12.64], R21 ;  /* 0x000000150c001986 */ /* 0x0001e2000c101924 */
[C---:B------:R-:W-:Y:S01]  /*7e40*/  ISETP.GT.AND P1, PT, R0.reuse, 0x8, P0 ;  /* 0x000000080000780c */ /* 0x040fe20000724270 */
[-C--:B------:R-:W-:Y:S01]  /*7e50*/  FMUL R101, R101, R154.reuse ;  /* 0x0000009a65657220 */ /* 0x080fe20000400000 */
[----:B------:R-:W-:Y:S01]  /*7e60*/  F2FP.TF32.F32.PACK_B R15, R15 ;  /* 0x0000000fff0f723e */ /* 0x000fe200024050ff */
[----:B------:R-:W-:Y:S01]  /*7e70*/  @P4 STG.E desc[UR36][R12.64+0x4], R91 ;  /* 0x0000045b0c004986 */ /* 0x000fe2000c101924 */
[----:B------:R-:W-:Y:S01]  /*7e80*/  ISETP.GT.AND P4, PT, R0, 0x9, P0 ;  /* 0x000000090000780c */ /* 0x000fe20000784270 */
[-C--:B------:R-:W-:Y:S01]  /*7e90*/  FMUL R103, R103, R154.reuse ;  /* 0x0000009a67677220 */ /* 0x080fe20000400000 */
[----:B------:R-:W-:Y:S01]  /*7ea0*/  F2FP.TF32.F32.PACK_B R93, R93 ;  /* 0x0000005dff5d723e */ /* 0x000fe200024050ff */
[-C--:B------:R-:W-:Y:S01]  /*7eb0*/  FMUL R105, R105, R154.reuse ;  /* 0x0000009a69697220 */ /* 0x080fe20000400000 */
[----:B------:R-:W-:Y:S01]  /*7ec0*/  F2FP.TF32.F32.PACK_B R23, R23 ;  /* 0x00000017ff17723e */ /* 0x000fe200024050ff */
[----:B------:R1:W-:Y:S01]  /*7ed0*/  @P5 STG.E desc[UR36][R6.64+0x20], R15 ;  /* 0x0000200f06005986 */ /* 0x0003e2000c101924 */
[----:B------:R-:W-:Y:S01]  /*7ee0*/  F2FP.TF32.F32.PACK_B R95, R95 ;  /* 0x0000005fff5f723e */ /* 0x000fe200024050ff */
[-C--:B0-----:R-:W-:Y:S01]  /*7ef0*/  FMUL R21, R96, R154.reuse ;  /* 0x0000009a60157220 */ /* 0x081fe20000400000 */
[C---:B------:R-:W-:Y:S01]  /*7f00*/  ISETP.GT.AND P5, PT, R0.reuse, 0x10, P3 ;  /* 0x000000100000780c */ /* 0x040fe20001fa4270 */
[----:B------:R-:W-:Y:S01]  /*7f10*/  @P2 STG.E desc[UR36][R6.64+0x24], R93 ;  /* 0x0000245d06002986 */ /* 0x000fe2000c101924 */
[C---:B------:R-:W-:Y:S01]  /*7f20*/  ISETP.GT.AND P2, PT, R0.reuse, 0x11, P3 ;  /* 0x000000110000780c */ /* 0x040fe20001f44270 */
[-C--:B------:R-:W-:Y:S01]  /*7f30*/  FMUL R107, R107, R154.reuse ;  /* 0x0000009a6b6b7220 */ /* 0x080fe20000400000 */
[----:B------:R-:W-:Y:S01]  /*7f40*/  F2FP.TF32.F32.PACK_B R21, R21 ;  /* 0x00000015ff15723e */ /* 0x000fe200024050ff */
[----:B------:R0:W-:Y:S01]  /*7f50*/  @P1 STG.E desc[UR36][R12.64+0x20], R23 ;  /* 0x000020170c001986 */ /* 0x0001e2000c101924 */
[C---:B------:R-:W-:Y:S01]  /*7f60*/  ISETP.GT.AND P1, PT, R0.reuse, 0x10, P0 ;  /* 0x000000100000780c */ /* 0x040fe20000724270 */
[-C--:B------:R-:W-:Y:S01]  /*7f70*/  FMUL R109, R109, R154.reuse ;  /* 0x0000009a6d6d7220 */ /* 0x080fe20000400000 */
[----:B------:R-:W-:Y:S01]  /*7f80*/  F2FP.TF32.F32.PACK_B R97, R97 ;  /* 0x00000061ff61723e */ /* 0x000fe200024050ff */
[----:B------:R-:W-:Y:S01]  /*7f90*/  @P4 STG.E desc[UR36][R12.64+0x24], R95 ;  /* 0x0000245f0c004986 */ /* 0x000fe2000c101924 */
[----:B------:R-:W-:Y:S01]  /*7fa0*/  ISETP.GT.AND P4, PT, R0, 0x11, P0 ;  /* 0x000000110000780c */ /* 0x000fe20000784270 */
[-C--:B-1----:R-:W-:Y:S01]  /*7fb0*/  FMUL R15, R98, R154.reuse ;  /* 0x0000009a620f7220 */ /* 0x082fe20000400000 */
[----:B------:R-:W-:Y:S01]  /*7fc0*/  F2FP.TF32.F32.PACK_B R99, R99 ;  /* 0x00000063ff63723e */ /* 0x000fe200024050ff */
[----:B------:R1:W-:Y:S01]  /*7fd0*/  @P5 STG.E desc[UR36][R6.64+0x40], R21 ;  /* 0x0000401506005986 */ /* 0x0003e2000c101924 */
[C---:B------:R-:W-:Y:S01]  /*7fe0*/  ISETP.GT.AND P5, PT, R0.reuse, 0x18, P3 ;  /* 0x000000180000780c */ /* 0x040fe20001fa4270 */
[-C--:B------:R-:W-:Y:S01]  /*7ff0*/  FMUL R111, R111, R154.reuse ;  /* 0x0000009a6f6f7220 */ /* 0x080fe20000400000 */
[----:B------:R-:W-:Y:S01]  /*8000*/  F2FP.TF32.F32.PACK_B R15, R15 ;  /* 0x0000000fff0f723e */ /* 0x000fe200024050ff */
[----:B------:R-:W-:Y:S01]  /*8010*/  @P2 STG.E desc[UR36][R6.64+0x44], R97 ;  /* 0x0000446106002986 */ /* 0x000fe2000c101924 */
[----:B------:R-:W-:Y:S01]  /*8020*/  ISETP.GT.AND P2, PT, R0, 0x19, P3 ;  /* 0x000000190000780c */ /* 0x000fe20001f44270 */
[-C--:B0-----:R-:W-:Y:S01]  /*8030*/  FMUL R23, R100, R154.reuse ;  /* 0x0000009a64177220 */ /* 0x081fe20000400000 */
        /* <DEDUP_REMOVED lines=177> */
[----:B------:R-:W-:Y:S01]  /*8b50*/  @P1 STG.E desc[UR36][R12.64+0x1a0], R23 ;  /* 0x0001a0170c001986 */ /* 0x000fe2000c101924 */
        /* <DEDUP_REMOVED lines=11> */
[-C--:B------:R-:W-:Y:S01]  /*8c10*/  FMUL R33, R33, R154.reuse ;  /* 0x0000009a21217220 */ /* 0x080fe20000400000 */
[----:B------:R-:W-:Y:S01]  /*8c20*/  ISETP.GT.AND P3, PT, R0, 0x79, P3 ;  /* 0x000000790000780c */ /* 0x000fe20001f64270 */
[----:B------:R-:W-:Y:S01]  /*8c30*/  @P1 STG.E desc[UR36][R6.64+0x1c4], R145 ;  /* 0x0001c49106001986 */ /* 0x000fe2000c101924 */
[----:B------:R-:W-:Y:S01]  /*8c40*/  ISETP.GT.AND P1, PT, R3, 0x80, PT ;  /* 0x000000800300780c */ /* 0x000fe20003f24270 */
[-C--:B------:R-:W-:Y:S01]  /*8c50*/  FMUL R35, R35, R154.reuse ;  /* 0x0000009a23237220 */ /* 0x080fe20000400000 */
[----:B------:R-:W-:Y:S01]  /*8c60*/  F2FP.TF32.F32.PACK_B R149, R149 ;  /* 0x00000095ff95723e */ /* 0x000fe200024050ff */
[----:B------:R1:W-:Y:S01]  /*8c70*/  @P2 STG.E desc[UR36][R12.64+0x1c0], R15 ;  /* 0x0001c00f0c002986 */ /* 0x0003e2000c101924 */
[----:B------:R-:W-:Y:S01]  /*8c80*/  ISETP.GT.AND P2, PT, R3, 0x88, PT ;  /* 0x000000880300780c */ /* 0x000fe20003f44270 */
[-C--:B------:R-:W-:Y:S01]  /*8c90*/  FMUL R3, R148, R154.reuse ;  /* 0x0000009a94037220 */ /* 0x080fe20000400000 */
[-C--:B0-----:R-:W-:Y:S01]  /*8ca0*/  FMUL R21, R150, R154.reuse ;  /* 0x0000009a96157220 */ /* 0x081fe20000400000 */
[----:B------:R-:W-:Y:S01]  /*8cb0*/  @P4 STG.E desc[UR36][R12.64+0x1c4], R147 ;  /* 0x0001c4930c004986 */ /* 0x000fe2000c101924 */
[C---:B------:R-:W-:Y:S01]  /*8cc0*/  ISETP.GT.AND P4, PT, R0.reuse, 0x78, P0 ;  /* 0x000000780000780c */ /* 0x040fe20000784270 */
[-C--:B------:R-:W-:Y:S01]  /*8cd0*/  FMUL R37, R37, R154.reuse ;  /* 0x0000009a25257220 */ /* 0x080fe20000400000 */
[----:B------:R-:W-:Y:S01]  /*8ce0*/  ISETP.GT.AND P0, PT, R0, 0x79, P0 ;  /* 0x000000790000780c */ /* 0x000fe20000704270 */
[-C--:B------:R-:W-:Y:S01]  /*8cf0*/  FMUL R39, R39, R154.reuse ;  /* 0x0000009a27277220 */ /* 0x080fe20000400000 */
[----:B------:R-:W-:Y:S01]  /*8d00*/  F2FP.TF32.F32.PACK_B R3, R3 ;  /* 0x00000003ff03723e */ /* 0x000fe200024050ff */
[-C--:B------:R-:W-:Y:S01]  /*8d10*/  FMUL R41, R41, R154.reuse ;  /* 0x0000009a29297220 */ /* 0x080fe20000400000 */
[----:B------:R-:W-:Y:S01]  /*8d20*/  F2FP.TF32.F32.PACK_B R21, R21 ;  /* 0x00000015ff15723e */ /* 0x000fe200024050ff */
[C---:B-1----:R-:W-:Y:S01]  /*8d30*/  IMAD.SHL.U32 R15, R4.reuse, 0x200, RZ ;  /* 0x00000200040f7824 */ /* 0x042fe200078e00ff */
[----:B------:R-:W-:Y:S01]  /*8d40*/  F2FP.TF32.F32.PACK_B R151, R151 ;  /* 0x00000097ff97723e */ /* 0x000fe200024050ff */
[----:B------:R0:W-:Y:S01]  /*8d50*/  @P5 STG.E desc[UR36][R6.64+0x1e0], R3 ;  /* 0x0001e00306005986 */ /* 0x0001e2000c101924 */
[----:B------:R-:W-:Y:S01]  /*8d60*/  SHF.L.U64.HI R5, R4, 0x9, R5 ;  /* 0x0000000904057819 */ /* 0x000fe20000010205 */
[----:B------:R-:W-:Y:S01]  /*8d70*/  FMUL R43, R43, R154 ;  /* 0x0000009a2b2b7220 */ /* 0x000fe20000400000 */
[----:B------:R-:W-:Y:S01]  /*8d80*/  F2FP.TF32.F32.PACK_B R25, R25 ;  /* 0x00000019ff19723e */ /* 0x000fe200024050ff */
[----:B------:R-:W-:Y:S01]  /*8d90*/  @P3 STG.E desc[UR36][R6.64+0x1e4], R149 ;  /* 0x0001e49506003986 */ /* 0x000fe2000c101924 */
[----:B------:R-:W-:Y:S01]  /*8da0*/  IADD3 R4, P3, R15, R6, RZ ;  /* 0x000000060f047210 */ /* 0x000fe20007f7e0ff */
[----:B------:R-:W-:Y:S01]  /*8db0*/  FMUL R45, R45, R154 ;  /* 0x0000009a2d2d7220 */ /* 0x000fe20000400000 */
[----:B------:R-:W-:Y:S01]  /*8dc0*/  F2FP.TF32.F32.PACK_B R27, R27 ;  /* 0x0000001bff1b723e */ /* 0x000fe200024050ff */
[----:B------:R1:W-:Y:S01]  /*8dd0*/  @P4 STG.E desc[UR36][R12.64+0x1e0], R21 ;  /* 0x0001e0150c004986 */ /* 0x0003e2000c101924 */
[----:B------:R-:W-:Y:S01]  /*8de0*/  IADD3 R14, P4, P5, R11, R6, R15 ;  /* 0x000000060b0e7210 */ /* 0x000fe20007d9e00f */
[-C--:B------:R-:W-:Y:S01]  /*8df0*/  FMUL R47, R47, R154.reuse ;  /* 0x0000009a2f2f7220 */ /* 0x080fe20000400000 */
[----:B------:R-:W-:Y:S01]  /*8e00*/  F2FP.TF32.F32.PACK_B R29, R29 ;  /* 0x0000001dff1d723e */ /* 0x000fe200024050ff */
[----:B------:R2:W-:Y:S01]  /*8e10*/  @P0 STG.E desc[UR36][R12.64+0x1e4], R151 ;  /* 0x0001e4970c000986 */ /* 0x0005e2000c101924 */
[----:B------:R-:W-:Y:S01]  /*8e20*/  ISETP.GT.AND P0, PT, R0, RZ, P1 ;  /* 0x000000ff0000720c */ /* 0x000fe20000f04270 */
[-C--:B0-----:R-:W-:Y:S01]  /*8e30*/  FMUL R3, R24, R154.reuse ;  /* 0x0000009a18037220 */ /* 0x081fe20000400000 */
[----:B------:R-:W-:Y:S01]  /*8e40*/  IADD3.X R15, R9, R7, R5, P4, P5 ;  /* 0x00000007090f7210 */ /* 0x000fe200027ea405 */
[----:B------:R-:W-:Y:S01]  /*8e50*/  IMAD.X R5, R5, 0x1, R7, P3 ;  /* 0x0000000105057824 */ /* 0x000fe200018e0607 */
[C---:B------:R-:W-:Y:S01]  /*8e60*/  ISETP.GT.AND P5, PT, R0.reuse, 0x1, P1 ;  /* 0x000000010000780c */ /* 0x040fe20000fa4270 */
[-C--:B------:R-:W-:Y:S01]  /*8e70*/  FMUL R49, R49, R154.reuse ;  /* 0x0000009a31317220 */ /* 0x080fe20000400000 */
[----:B------:R-:W-:Y:S01]  /*8e80*/  ISETP.GT.AND P4, PT, R0, RZ, P2 ;  /* 0x000000ff0000720c */ /* 0x000fe20001784270 */
[-C--:B-1----:R-:W-:Y:S01]  /*8e90*/  FMUL R21, R26, R154.reuse ;  /* 0x0000009a1a157220 */ /* 0x082fe20000400000 */
[----:B------:R-:W-:Y:S01]  /*8ea0*/  F2FP.TF32.F32.PACK_B R3, R3 ;  /* 0x00000003ff03723e */ /* 0x000fe200024050ff */
[----:B------:R-:W-:Y:S01]  /*8eb0*/  FMUL R51, R51, R154 ;  /* 0x0000009a33337220 */ /* 0x000fe20000400000 */
[----:B------:R-:W-:Y:S01]  /*8ec0*/  IADD3 R6, P3, R11, R4, RZ ;  /* 0x000000040b067210 */ /* 0x000fe20007f7e0ff */
[-C--:B--2---:R-:W-:Y:S01]  /*8ed0*/  FMUL R13, R28, R154.reuse ;  /* 0x0000009a1c0d7220 */ /* 0x084fe20000400000 */
[----:B------:R-:W-:Y:S01]  /*8ee0*/  F2FP.TF32.F32.PACK_B R21, R21 ;  /* 0x00000015ff15723e */ /* 0x000fe200024050ff */
[----:B------:R0:W-:Y:S01]  /*8ef0*/  @P0 STG.E desc[UR36][R4.64], R3 ;  /* 0x0000000304000986 */ /* 0x0001e2000c101924 */
[C---:B------:R-:W-:Y:S01]  /*8f00*/  ISETP.GT.AND P0, PT, R0.reuse, 0x1, P2 ;  /* 0x000000010000780c */ /* 0x040fe20001704270 */
[--C-:B------:R-:W-:Y:S01]  /*8f10*/  IMAD.X R7, R9, 0x1, R5.reuse, P3 ;  /* 0x0000000109077824 */ /* 0x100fe200018e0605 */
[C---:B------:R-:W-:Y:S01]  /*8f20*/  ISETP.GT.AND P3, PT, R0.reuse, 0x9, P1 ;  /* 0x000000090000780c */ /* 0x040fe20000f64270 */
[----:B------:R-:W-:Y:S01]  /*8f30*/  @P5 STG.E desc[UR36][R4.64+0x4], R25 ;  /* 0x0000041904005986 */ /* 0x000fe2000c101924 */
[----:B------:R-:W-:Y:S01]  /*8f40*/  F2FP.TF32.F32.PACK_B R13, R13 ;  /* 0x0000000dff0d723e */ /* 0x000fe200024050ff */
[----:B------:R-:W-:Y:S01]  /*8f50*/  FMUL R53, R53, R154 ;  /* 0x0000009a35357220 */ /* 0x000fe20000400000 */
[----:B------:R-:W-:Y:S01]  /*8f60*/  IADD3 R8, P5, R11, R4, RZ ;  /* 0x000000040b087210 */ /* 0x000fe20007fbe0ff */
[----:B------:R1:W-:Y:S01]  /*8f70*/  @P4 STG.E desc[UR36][R6.64], R21 ;  /* 0x0000001506004986 */ /* 0x0003e2000c101924 */
[----:B------:R-:W-:Y:S01]  /*8f80*/  ISETP.GT.AND P4, PT, R0, 0x8, P1 ;  /* 0x000000080000780c */ /* 0x000fe20000f84270 */
[-C--:B------:R-:W-:Y:S01]  /*8f90*/  FMUL R11, R32, R154.reuse ;  /* 0x0000009a200b7220 */ /* 0x080fe20000400000 */
[----:B------:R-:W-:Y:S01]  /*8fa0*/  F2FP.TF32.F32.PACK_B R31, R31 ;  /* 0x0000001fff1f723e */ /* 0x000fe200024050ff */
[-C--:B0-----:R-:W-:Y:S01]  /*8fb0*/  FMUL R3, R30, R154.reuse ;  /* 0x0000009a1e037220 */ /* 0x081fe20000400000 */
[----:B------:R-:W-:Y:S01]  /*8fc0*/  IMAD.X R9, R9, 0x1, R5, P5 ;  /* 0x0000000109097824 */ /* 0x000fe200028e0605 */
[----:B------:R-:W-:Y:S01]  /*8fd0*/  @P0 STG.E desc[UR36][R6.64+0x4], R27 ;  /* 0x0000041b06000986 */ /* 0x000fe2000c101924 */
[C---:B------:R-:W-:Y:S01]  /*8fe0*/  ISETP.GT.AND P0, PT, R0.reuse, 0x8, P2 ;  /* 0x000000080000780c */ /* 0x040fe20001704270 */
[-C--:B------:R-:W-:Y:S01]  /*8ff0*/  FMUL R55, R55, R154.reuse ;  /* 0x0000009a37377220 */ /* 0x080fe20000400000 */
[----:B------:R-:W-:Y:S01]  /*9000*/  F2FP.TF32.F32.PACK_B R3, R3 ;  /* 0x00000003ff03723e */ /* 0x000fe200024050ff */
[----:B------:R-:W-:Y:S01]  /*9010*/  @P3 STG.E desc[UR36][R4.64+0x24], R29 ;  /* 0x0000241d04003986 */ /* 0x000fe2000c101924 */
[----:B------:R-:W-:Y:S01]  /*9020*/  ISETP.GT.AND P5, PT, R0, 0x10, P1 ;  /* 0x000000100000780c */ /* 0x000fe20000fa4270 */
[-C--:B-1----:R-:W-:Y:S01]  /*9030*/  FMUL R21, R36, R154.reuse ;  /* 0x0000009a24157220 */ /* 0x082fe20000400000 */
[C---:B------:R-:W-:Y:S01]  /*9040*/  ISETP.GT.AND P3, PT, R0.reuse, 0x11, P1 ;  /* 0x000000110000780c */ /* 0x040fe20000f64270 */
[----:B------:R0:W-:Y:S01]  /*9050*/  @P4 STG.E desc[UR36][R4.64+0x20], R13 ;  /* 0x0000200d04004986 */ /* 0x0001e2000c101924 */
[C---:B------:R-:W-:Y:S01]  /*9060*/  ISETP.GT.AND P4, PT, R0.reuse, 0x9, P2 ;  /* 0x000000090000780c */ /* 0x040fe20001784270 */
[-C--:B------:R-:W-:Y:S01]  /*9070*/  FMUL R57, R57, R154.reuse ;  /* 0x0000009a39397220 */ /* 0x080fe20000400000 */
[----:B------:R-:W-:Y:S01]  /*9080*/  F2FP.TF32.F32.PACK_B R11, R11 ;  /* 0x0000000bff0b723e */ /* 0x000fe200024050ff */
[-C--:B------:R-:W-:Y:S01]  /*9090*/  FMUL R59, R59, R154.reuse ;  /* 0x0000009a3b3b7220 */ /* 0x080fe20000400000 */
[----:B------:R-:W-:Y:S01]  /*90a0*/  F2FP.TF32.F32.PACK_B R33, R33 ;  /* 0x00000021ff21723e */ /* 0x000fe200024050ff */
[----:B------:R1:W-:Y:S01]  /*90b0*/  @P0 STG.E desc[UR36][R8.64+0x20], R3 ;  /* 0x0000200308000986 */ /* 0x0003e2000c101924 */
[----:B------:R-:W-:Y:S01]  /*90c0*/  ISETP.GT.AND P0, PT, R0, 0x10, P2 ;  /* 0x000000100000780c */ /* 0x000fe20001704270 */
[-C--:B------:R-:W-:Y:S01]  /*90d0*/  FMUL R61, R61, R154.reuse ;  /* 0x0000009a3d3d7220 */ /* 0x080fe20000400000 */
[----:B------:R-:W-:Y:S01]  /*90e0*/  F2FP.TF32.F32.PACK_B R35, R35 ;  /* 0x00000023ff23723e */ /* 0x000fe200024050ff */
[-C--:B------:R-:W-:Y:S01]  /*90f0*/  FMUL R63, R63, R154.reuse ;  /* 0x0000009a3f3f7220 */ /* 0x080fe20000400000 */
[----:B------:R-:W-:Y:S01]  /*9100*/  F2FP.TF32.F32.PACK_B R21, R21 ;  /* 0x00000015ff15723e */ /* 0x000fe200024050ff */
[-C--:B0-----:R-:W-:Y:S01]  /*9110*/  FMUL R13, R34, R154.reuse ;  /* 0x0000009a220d7220 */ /* 0x081fe20000400000 */
[----:B------:R-:W-:Y:S01]  /*9120*/  F2FP.TF32.F32.PACK_B R37, R37 ;  /* 0x00000025ff25723e */ /* 0x000fe200024050ff */
[----:B------:R-:W-:Y:S01]  /*9130*/  @P4 STG.E desc[UR36][R14.64+0x24], R31 ;  /* 0x0000241f0e004986 */ /* 0x000fe2000c101924 */
[C---:B------:R-:W-:Y:S01]  /*9140*/  ISETP.GT.AND P4, PT, R0.reuse, 0x11, P2 ;  /* 0x000000110000780c */ /* 0x040fe20001784270 */
[----:B------:R-:W-:Y:S01]  /*9150*/  FMUL R65, R65, R154 ;  /* 0x0000009a41417220 */ /* 0x000fe20000400000 */
[----:B------:R-:W-:Y:S01]  /*9160*/  F2FP.TF32.F32.PACK_B R13, R13 ;  /* 0x0000000dff0d723e */ /* 0x000fe200024050ff */
[----:B------:R0:W-:Y:S01]  /*9170*/  @P5 STG.E desc[UR36][R4.64+0x40], R11 ;  /* 0x0000400b04005986 */ /* 0x0001e2000c101924 */
[----:B------:R-:W-:Y:S01]  /*9180*/  ISETP.GT.AND P5, PT, R0, 0x18, P1 ;  /* 0x000000180000780c */ /* 0x000fe20000fa4270 */
[----:B------:R-:W-:-:S02]  /*9190*/  @P0 IMAD.MOV.U32 R6, RZ, RZ, R14 ;  /* 0x000000ffff060224 */ /* 0x000fc400078e000e */
[-C--:B-1----:R-:W-:Y:S01]  /*91a0*/  FMUL R3, R38, R154.reuse ;  /* 0x0000009a26037220 */ /* 0x082fe20000400000 */
[--C-:B------:R-:W-:Y:S01]  /*91b0*/  @P0 IMAD.MOV.U32 R7, RZ, RZ, R15.reuse ;  /* 0x000000ffff070224 */ /* 0x100fe200078e000f */
[----:B------:R-:W-:Y:S01]  /*91c0*/  @P3 STG.E desc[UR36][R4.64+0x44], R33 ;  /* 0x0000442104003986 */ /* 0x000fe2000c101924 */
[----:B------:R-:W-:Y:S01]  /*91d0*/  ISETP.GT.AND P3, PT, R0, 0x19, P1 ;  /* 0x000000190000780c */ /* 0x000fe20000f64270 */
[-C--:B------:R-:W-:Y:S01]  /*91e0*/  FMUL R9, R40, R154.reuse ;  /* 0x0000009a28097220 */ /* 0x080fe20000400000 */
[----:B------:R-:W-:Y:S01]  /*91f0*/  F2FP.TF32.F32.PACK_B R3, R3 ;  /* 0x00000003ff03723e */ /* 0x000fe200024050ff */
[----:B------:R1:W-:Y:S01]  /*9200*/  @P0 STG.E desc[UR36][R6.64+0x40], R13 ;  /* 0x0000400d06000986 */ /* 0x0003e2000c101924 */
[----:B------:R-:W-:Y:S01]  /*9210*/  ISETP.GT.AND P0, PT, R0, 0x18, P2 ;  /* 0x000000180000780c */ /* 0x000fe20001704270 */
[-C--:B------:R-:W-:Y:S01]  /*9220*/  FMUL R67, R67, R154.reuse ;  /* 0x0000009a43437220 */ /* 0x080fe20000400000 */
[----:B------:R-:W-:Y:S01]  /*9230*/  F2FP.TF32.F32.PACK_B R39, R39 ;  /* 0x00000027ff27723e */ /* 0x000fe200024050ff */
[-C--:B0-----:R-:W-:Y:S01]  /*9240*/  FMUL R11, R42, R154.reuse ;  /* 0x0000009a2a0b7220 */ /* 0x081fe20000400000 */
[----:B------:R-:W-:Y:S01]  /*9250*/  F2FP.TF32.F32.PACK_B R9, R9 ;  /* 0x00000009ff09723e */ /* 0x000fe200024050ff */
[-C--:B------:R-:W-:Y:S01]  /*9260*/  FMUL R69, R69, R154.reuse ;  /* 0x0000009a45457220 */ /* 0x080fe20000400000 */
[----:B------:R-:W-:Y:S01]  /*9270*/  F2FP.TF32.F32.PACK_B R41, R41 ;  /* 0x00000029ff29723e */ /* 0x000fe200024050ff */
[-C--:B------:R-:W-:Y:S01]  /*9280*/  FMUL R71, R71, R154.reuse ;  /* 0x0000009a47477220 */ /* 0x080fe20000400000 */
[----:B------:R-:W-:Y:S01]  /*9290*/  F2FP.TF32.F32.PACK_B R11, R11 ;  /* 0x0000000bff0b723e */ /* 0x000fe200024050ff */
[-C--:B------:R-:W-:Y:S01]  /*92a0*/  FMUL R73, R73, R154.reuse ;  /* 0x0000009a49497220 */ /* 0x080fe20000400000 */
[----:B------:R-:W-:Y:S01]  /*92b0*/  F2FP.TF32.F32.PACK_B R43, R43 ;  /* 0x0000002bff2b723e */ /* 0x000fe200024050ff */
[--C-:B-1----:R-:W-:Y:S01]  /*92c0*/  @P4 IMAD.MOV.U32 R6, RZ, RZ, R14.reuse ;  /* 0x000000ffff064224 */ /* 0x102fe200078e000e */
[----:B------:R-:W-:Y:S01]  /*92d0*/  F2FP.TF32.F32.PACK_B R45, R45 ;  /* 0x0000002dff2d723e */ /* 0x000fe200024050ff */
[--C-:B------:R-:W-:Y:S01]  /*92e0*/  @P4 IMAD.MOV.U32 R7, RZ, RZ, R15.reuse ;  /* 0x000000ffff074224 */ /* 0x100fe200078e000f */
[----:B------:R-:W-:Y:S01]  /*92f0*/  F2FP.TF32.F32.PACK_B R47, R47 ;  /* 0x0000002fff2f723e */ /* 0x000fe200024050ff */
[-C--:B------:R-:W-:Y:S01]  /*9300*/  FMUL R75, R75, R154.reuse ;  /* 0x0000009a4b4b7220 */ /* 0x080fe20000400000 */
[----:B------:R-:W-:Y:S01]  /*9310*/  F2FP.TF32.F32.PACK_B R49, R49 ;  /* 0x00000031ff31723e */ /* 0x000fe200024050ff */
[-C--:B------:R-:W-:Y:S01]  /*9320*/  FMUL R77, R77, R154.reuse ;  /* 0x0000009a4d4d7220 */ /* 0x080fe20000400000 */
[----:B------:R0:W-:Y:S01]  /*9330*/  @P4 STG.E desc[UR36][R6.64+0x44], R35 ;  /* 0x0000442306004986 */ /* 0x0001e2000c101924 */
[C---:B------:R-:W-:Y:S01]  /*9340*/  ISETP.GT.AND P4, PT, R0.reuse, 0x19, P2 ;  /* 0x000000190000780c */ /* 0x040fe20001784270 */
[-C--:B------:R-:W-:Y:S01]  /*9350*/  FMUL R79, R79, R154.reuse ;  /* 0x0000009a4f4f7220 */ /* 0x080fe20000400000 */
[----:B------:R-:W-:Y:S01]  /*9360*/  F2FP.TF32.F32.PACK_B R51, R51 ;  /* 0x00000033ff33723e */ /* 0x000fe200024050ff */
[----:B------:R1:W-:Y:S01]  /*9370*/  @P5 STG.E desc[UR36][R4.64+0x60], R21 ;  /* 0x0000601504005986 */ /* 0x0003e2000c101924 */
[----:B------:R-:W-:Y:S01]  /*9380*/  ISETP.GT.AND P5, PT, R0, 0x20, P1 ;  /* 0x000000200000780c */ /* 0x000fe20000fa4270 */
[-C--:B------:R-:W-:Y:S01]  /*9390*/  FMUL R13, R80, R154.reuse ;  /* 0x0000009a500d7220 */ /* 0x080fe20000400000 */
[----:B------:R-:W-:Y:S01]  /*93a0*/  F2FP.TF32.F32.PACK_B R53, R53 ;  /* 0x00000035ff35723e */ /* 0x000fe200024050ff */
[----:B------:R-:W-:Y:S01]  /*93b0*/  @P3 STG.E desc[UR36][R4.64+0x64], R37 ;  /* 0x0000642504003986 */ /* 0x000fe2000c101924 */
[----:B------:R-:W-:Y:S01]  /*93c0*/  ISETP.GT.AND P3, PT, R0, 0x21, P1 ;  /* 0x000000210000780c */ /* 0x000fe20000f64270 */
[-C--:B------:R-:W-:Y:S01]  /*93d0*/  FMUL R81, R81, R154.reuse ;  /* 0x0000009a51517220 */ /* 0x080fe20000400000 */
[----:B------:R-:W-:Y:S01]  /*93e0*/  F2FP.TF32.F32.PACK_B R55, R55 ;  /* 0x00000037ff37723e */ /* 0x000fe200024050ff */
[----:B0-----:R-:W-:Y:S01]  /*93f0*/  @P0 IMAD.MOV.U32 R6, RZ, RZ, R14 ;  /* 0x000000ffff060224 */ /* 0x001fe200078e000e */
[----:B------:R-:W-:Y:S01]  /*9400*/  F2FP.TF32.F32.PACK_B R57, R57 ;  /* 0x00000039ff39723e */ /* 0x000fe200024050ff */
[----:B------:R-:W-:Y:S01]  /*9410*/  @P0 IMAD.MOV.U32 R7, RZ, RZ, R15 ;  /* 0x000000ffff070224 */ /* 0x000fe200078e000f */
[----:B------:R-:W-:Y:S01]  /*9420*/  F2FP.TF32.F32.PACK_B R59, R59 ;  /* 0x0000003bff3b723e */ /* 0x000fe200024050ff */
[-C--:B------:R-:W-:Y:S01]  /*9430*/  FMUL R83, R83, R154.reuse ;  /* 0x0000009a53537220 */ /* 0x080fe20000400000 */
[----:B------:R-:W-:Y:S01]  /*9440*/  F2FP.TF32.F32.PACK_B R61, R61 ;  /* 0x0000003dff3d723e */ /* 0x000fe200024050ff */
[-C--:B-1----:R-:W-:Y:S01]  /*9450*/  FMUL R21, R84, R154.reuse ;  /* 0x0000009a54157220 */ /* 0x082fe20000400000 */
[----:B------:R0:W-:Y:S01]  /*9460*/  @P0 STG.E desc[UR36][R6.64+0x60], R3 ;  /* 0x0000600306000986 */ /* 0x0001e2000c101924 */
[----:B------:R-:W-:Y:S01]  /*9470*/  ISETP.GT.AND P0, PT, R0, 0x20, P2 ;  /* 0x000000200000780c */ /* 0x000fe20001704270 */
[-C--:B------:R-:W-:Y:S01]  /*9480*/  FMUL R85, R85, R154.reuse ;  /* 0x0000009a55557220 */ /* 0x080fe20000400000 */
[----:B------:R-:W-:Y:S01]  /*9490*/  F2FP.TF32.F32.PACK_B R63, R63 ;  /* 0x0000003fff3f723e */ /* 0x000fe200024050ff */
[----:B------:R-:W-:Y:S01]  /*94a0*/  FMUL R87, R87, R154 ;  /* 0x0000009a57577220 */ /* 0x000fe20000400000 */
[----:B------:R-:W-:-:S02]  /*94b0*/  F2FP.TF32.F32.PACK_B R65, R65 ;  /* 0x00000041ff41723e */ /* 0x000fc400024050ff */
[----:B------:R-:W-:Y:S02]  /*94c0*/  F2FP.TF32.F32.PACK_B R67, R67 ;  /* 0x00000043ff43723e */ /* 0x000fe400024050ff */
[----:B------:R-:W-:Y:S02]  /*94d0*/  F2FP.TF32.F32.PACK_B R69, R69 ;  /* 0x00000045ff45723e */ /* 0x000fe400024050ff */
[----:B------:R-:W-:Y:S01]  /*94e0*/  F2FP.TF32.F32.PACK_B R71, R71 ;  /* 0x00000047ff47723e */ /* 0x000fe200024050ff */
[----:B0-----:R-:W-:Y:S02]  /*94f0*/  @P4 IMAD.MOV.U32 R6, RZ, RZ, R14 ;  /* 0x000000ffff064224 */ /* 0x001fe400078e000e */
[----:B------:R-:W-:Y:S01]  /*9500*/  FMUL R3, R44, R154 ;  /* 0x0000009a2c037220 */ /* 0x000fe20000400000 */
[----:B------:R-:W-:Y:S01]  /*9510*/  @P4 IMAD.MOV.U32 R7, RZ, RZ, R15 ;  /* 0x000000ffff074224 */ /* 0x000fe200078e000f */
[----:B------:R-:W-:Y:S02]  /*9520*/  F2FP.TF32.F32.PACK_B R73, R73 ;  /* 0x00000049ff49723e */ /* 0x000fe400024050ff */
[----:B------:R-:W-:-:S02]  /*9530*/  F2FP.TF32.F32.PACK_B R75, R75 ;  /* 0x0000004bff4b723e */ /* 0x000fc400024050ff */
[----:B------:R0:W-:Y:S01]  /*9540*/  @P4 STG.E desc[UR36][R6.64+0x64], R39 ;  /* 0x0000642706004986 */ /* 0x0001e2000c101924 */
[C---:B------:R-:W-:Y:S02]  /*9550*/  ISETP.GT.AND P4, PT, R0.reuse, 0x21, P2 ;  /* 0x000000210000780c */ /* 0x040fe40001784270 */
[----:B------:R-:W-:Y:S01]  /*9560*/  F2FP.TF32.F32.PACK_B R3, R3 ;  /* 0x00000003ff03723e */ /* 0x000fe200024050ff */
[----:B------:R1:W-:Y:S01]  /*9570*/  @P5 STG.E desc[UR36][R4.64+0x80], R9 ;  /* 0x0000800904005986 */ /* 0x0003e2000c101924 */
[C---:B------:R-:W-:Y:S02]  /*9580*/  ISETP.GT.AND P5, PT, R0.reuse, 0x28, P1 ;  /* 0x000000280000780c */ /* 0x040fe40000fa4270 */
[----:B------:R-:W-:Y:S01]  /*9590*/  F2FP.TF32.F32.PACK_B R77, R77 ;  /* 0x0000004dff4d723e */ /* 0x000fe200024050ff */
[----:B------:R-:W-:Y:S01]  /*95a0*/  @P3 STG.E desc[UR36][R4.64+0x84], R41 ;  /* 0x0000842904003986 */ /* 0x000fe2000c101924 */
[----:B------:R-:W-:Y:S02]  /*95b0*/  ISETP.GT.AND P3, PT, R0, 0x29, P1 ;  /* 0x000000290000780c */ /* 0x000fe40000f64270 */
[----:B------:R-:W-:Y:S01]  /*95c0*/  F2FP.TF32.F32.PACK_B R79, R79 ;  /* 0x0000004fff4f723e */ /* 0x000fe200024050ff */
[----:B0-----:R-:W-:Y:S01]  /*95d0*/  @P0 IMAD.MOV.U32 R6, RZ, RZ, R14 ;  /* 0x000000ffff060224 */ /* 0x001fe200078e000e */
[----:B------:R-:W-:Y:S01]  /*95e0*/  F2FP.TF32.F32.PACK_B R13, R13 ;  /* 0x0000000dff0d723e */ /* 0x000fe200024050ff */
[----:B------:R-:W-:Y:S01]  /*95f0*/  @P0 IMAD.MOV.U32 R7, RZ, RZ, R15 ;  /* 0x000000ffff070224 */ /* 0x000fe200078e000f */
[----:B------:R-:W-:Y:S01]  /*9600*/  F2FP.TF32.F32.PACK_B R81, R81 ;  /* 0x00000051ff51723e */ /* 0x000fe200024050ff */
[----:B-1----:R-:W-:Y:S01]  /*9610*/  FMUL R9, R46, R154 ;  /* 0x0000009a2e097220 */ /* 0x002fe20000400000 */
[----:B------:R-:W-:-:S02]  /*9620*/  F2FP.TF32.F32.PACK_B R83, R83 ;  /* 0x00000053ff53723e */ /* 0x000fc400024050ff */
[----:B------:R0:W-:Y:S01]  /*9630*/  @P0 STG.E desc[UR36][R6.64+0x80], R11 ;  /* 0x0000800b06000986 */ /* 0x0001e2000c101924 */
[----:B------:R-:W-:Y:S02]  /*9640*/  ISETP.GT.AND P0, PT, R0, 0x28, P2 ;  /* 0x000000280000780c */ /* 0x000fe40001704270 */
[----:B------:R-:W-:Y:S02]  /*9650*/  F2FP.TF32.F32.PACK_B R9, R9 ;  /* 0x00000009ff09723e */ /* 0x000fe400024050ff */
[----:B------:R-:W-:Y:S02]  /*9660*/  F2FP.TF32.F32.PACK_B R21, R21 ;  /* 0x00000015ff15723e */ /* 0x000fe400024050ff */
[----:B------:R-:W-:Y:S02]  /*9670*/  F2FP.TF32.F32.PACK_B R85, R85 ;  /* 0x00000055ff55723e */ /* 0x000fe400024050ff */
[----:B------:R-:W-:Y:S01]  /*9680*/  F2FP.TF32.F32.PACK_B R87, R87 ;  /* 0x00000057ff57723e */ /* 0x000fe200024050ff */
[----:B0-----:R-:W-:-:S02]  /*9690*/  @P4 IMAD.MOV.U32 R6, RZ, RZ, R14 ;  /* 0x000000ffff064224 */ /* 0x001fc400078e000e */
[----:B------:R-:W-:Y:S01]  /*96a0*/  FMUL R11, R48, R154 ;  /* 0x0000009a300b7220 */ /* 0x000fe20000400000 */
[----:B------:R-:W-:-:S04]  /*96b0*/  @P4 IMAD.MOV.U32 R7, RZ, RZ, R15 ;  /* 0x000000ffff074224 */ /* 0x000fc800078e000f */
[----:B------:R-:W-:Y:S01]  /*96c0*/  F2FP.TF32.F32.PACK_B R11, R11 ;  /* 0x0000000bff0b723e */ /* 0x000fe200024050ff */
[----:B------:R0:W-:Y:S01]  /*96d0*/  @P4 STG.E desc[UR36][R6.64+0x84], R43 ;  /* 0x0000842b06004986 */ /* 0x0001e2000c101924 */
[----:B------:R-:W-:-:S03]  /*96e0*/  ISETP.GT.AND P4, PT, R0, 0x29, P2 ;  /* 0x000000290000780c */ /* 0x000fc60001784270 */
[----:B------:R1:W-:Y:S01]  /*96f0*/  @P5 STG.E desc[UR36][R4.64+0xa0], R3 ;  /* 0x0000a00304005986 */ /* 0x0003e2000c101924 */
[----:B------:R-:W-:-:S03]  /*9700*/  ISETP.GT.AND P5, PT, R0, 0x30, P1 ;  /* 0x000000300000780c */ /* 0x000fc60000fa4270 */
[----:B------:R-:W-:Y:S01]  /*9710*/  @P3 STG.E desc[UR36][R4.64+0xa4], R45 ;  /* 0x0000a42d04003986 */ /* 0x000fe2000c101924 */
[----:B------:R-:W-:Y:S01]  /*9720*/  ISETP.GT.AND P3, PT, R0, 0x31, P1 ;  /* 0x000000310000780c */ /* 0x000fe20000f64270 */
[----:B0-----:R-:W-:Y:S02]  /*9730*/  @P0 IMAD.MOV.U32 R6, RZ, RZ, R14 ;  /* 0x000000ffff060224 */ /* 0x001fe400078e000e */
[----:B------:R-:W-:Y:S02]  /*9740*/  @P0 IMAD.MOV.U32 R7, RZ, RZ, R15 ;  /* 0x000000ffff070224 */ /* 0x000fe400078e000f */
[----:B-1----:R-:W-:-:S03]  /*9750*/  FMUL R3, R50, R154 ;  /* 0x0000009a32037220 */ /* 0x002fc60000400000 */
[----:B------:R0:W-:Y:S01]  /*9760*/  @P0 STG.E desc[UR36][R6.64+0xa0], R9 ;  /* 0x0000a00906000986 */ /* 0x0001e2000c101924 */
[----:B------:R-:W-:Y:S02]  /*9770*/  ISETP.GT.AND P0, PT, R0, 0x30, P2 ;  /* 0x000000300000780c */ /* 0x000fe40001704270 */
[----:B------:R-:W-:Y:S01]  /*9780*/  F2FP.TF32.F32.PACK_B R3, R3 ;  /* 0x00000003ff03723e */ /* 0x000fe200024050ff */
[----:B0-----:R-:W-:Y:S02]  /*9790*/  @P4 IMAD.MOV.U32 R6, RZ, RZ, R14 ;  /* 0x000000ffff064224 */ /* 0x001fe400078e000e */
        /* <DEDUP_REMOVED lines=69> */
[----:B------:R-:W-:Y:S01]  /*9bf0*/  @P3 STG.E desc[UR36][R4.64+0x144], R65 ;  /* 0x0001444104003986 */ /* 0x000fe2000c101924 */
[----:B------:R-:W-:-:S03]  /*9c00*/  ISETP.GT.AND P3, PT, R0, 0x59, P1 ;  /* 0x000000590000780c */ /* 0x000fc60000f64270 */
[----:B------:R1:W-:Y:S01]  /*9c10*/  @P5 STG.E desc[UR36][R4.64+0x140], R9 ;  /* 0x0001400904005986 */ /* 0x0003e2000c101924 */
[----:B------:R-:W-:Y:S01]  /*9c20*/  ISETP.GT.AND P5, PT, R0, 0x58, P1 ;  /* 0x000000580000780c */ /* 0x000fe20000fa4270 */
[----:B0-----:R-:W-:Y:S02]  /*9c30*/  @P0 IMAD.MOV.U32 R6, RZ, RZ, R14 ;  /* 0x000000ffff060224 */ /* 0x001fe400078e000e */
[----:B------:R-:W-:-:S05]  /*9c40*/  @P0 IMAD.MOV.U32 R7, RZ, RZ, R15 ;  /* 0x000000ffff070224 */ /* 0x000fca00078e000f */
[----:B------:R0:W-:Y:S01]  /*9c50*/  @P0 STG.E desc[UR36][R6.64+0x140], R11 ;  /* 0x0001400b06000986 */ /* 0x0001e2000c101924 */
[----:B------:R-:W-:Y:S01]  /*9c60*/  ISETP.GT.AND P0, PT, R0, 0x58, P2 ;  /* 0x000000580000780c */ /* 0x000fe20001704270 */
[----:B-1----:R-:W-:-:S05]  /*9c70*/  FMUL R9, R70, R154 ;  /* 0x0000009a46097220 */ /* 0x002fca0000400000 */
        /* <DEDUP_REMOVED lines=50> */
[----:B------:R-:W-:-:S05]  /*9fa0*/  @P4 IMAD.MOV.U32 R7, RZ, RZ, R15 ;  /* 0x000000ffff074224 */ /* 0x000fca00078e000f */
[----:B------:R0:W-:Y:S01]  /*9fb0*/  @P4 STG.E desc[UR36][R6.64+0x1a4], R79 ;  /* 0x0001a44f06004986 */ /* 0x0001e2000c101924 */
[----:B------:R-:W-:-:S03]  /*9fc0*/  ISETP.GT.AND P4, PT, R0, 0x71, P2 ;  /* 0x000000710000780c */ /* 0x000fc60001784270 */
[----:B------:R-:W-:Y:S01]  /*9fd0*/  @P3 STG.E desc[UR36][R4.64+0x1c0], R13 ;  /* 0x0001c00d04003986 */ /* 0x000fe2000c101924 */
[C---:B------:R-:W-:Y:S02]  /*9fe0*/  ISETP.GT.AND P3, PT, R0.reuse, 0x78, P1 ;  /* 0x000000780000780c */ /* 0x040fe40000f64270 */
[C---:B------:R-:W-:Y:S01]  /*9ff0*/  ISETP.GT.AND P1, PT, R0.reuse, 0x79, P1 ;  /* 0x000000790000780c */ /* 0x040fe20000f24270 */
[----:B------:R-:W-:Y:S01]  /*a000*/  @P5 STG.E desc[UR36][R4.64+0x1c4], R81 ;  /* 0x0001c45104005986 */ /* 0x000fe2000c101924 */
[C---:B------:R-:W-:Y:S02]  /*a010*/  ISETP.GT.AND P5, PT, R0.reuse, 0x78, P2 ;  /* 0x000000780000780c */ /* 0x040fe400017a4270 */
[----:B------:R-:W-:Y:S01]  /*a020*/  ISETP.GT.AND P2, PT, R0, 0x79, P2 ;  /* 0x000000790000780c */ /* 0x000fe20001744270 */
[----:B0-----:R-:W-:Y:S02]  /*a030*/  @P0 IMAD.MOV.U32 R6, RZ, RZ, R14 ;  /* 0x000000ffff060224 */ /* 0x001fe400078e000e */
[----:B------:R-:W-:-:S05]  /*a040*/  @P0 IMAD.MOV.U32 R7, RZ, RZ, R15 ;  /* 0x000000ffff070224 */ /* 0x000fca00078e000f */
[----:B------:R0:W-:Y:S02]  /*a050*/  @P0 STG.E desc[UR36][R6.64+0x1c0], R3 ;  /* 0x0001c00306000986 */ /* 0x0001e4000c101924 */
[----:B0-----:R-:W-:Y:S02]  /*a060*/  @P4 IMAD.MOV.U32 R6, RZ, RZ, R14 ;  /* 0x000000ffff064224 */ /* 0x001fe400078e000e */
[----:B------:R-:W-:-:S05]  /*a070*/  @P4 IMAD.MOV.U32 R7, RZ, RZ, R15 ;  /* 0x000000ffff074224 */ /* 0x000fca00078e000f */
[----:B------:R-:W-:Y:S04]  /*a080*/  @P4 STG.E desc[UR36][R6.64+0x1c4], R83 ;  /* 0x0001c45306004986 */ /* 0x000fe8000c101924 */
[----:B------:R-:W-:Y:S04]  /*a090*/  @P3 STG.E desc[UR36][R4.64+0x1e0], R21 ;  /* 0x0001e01504003986 */ /* 0x000fe8000c101924 */
[----:B------:R0:W-:Y:S02]  /*a0a0*/  @P1 STG.E desc[UR36][R4.64+0x1e4], R85 ;  /* 0x0001e45504001986 */ /* 0x0001e4000c101924 */
[----:B0-----:R-:W-:-:S02]  /*a0b0*/  @P5 IMAD.MOV.U32 R4, RZ, RZ, R14 ;  /* 0x000000ffff045224 */ /* 0x001fc400078e000e */
[----:B------:R-:W-:-:S05]  /*a0c0*/  @P5 IMAD.MOV.U32 R5, RZ, RZ, R15 ;  /* 0x000000ffff055224 */ /* 0x000fca00078e000f */
[----:B------:R0:W-:Y:S04]  /*a0d0*/  @P5 STG.E desc[UR36][R4.64+0x1e0], R9 ;  /* 0x0001e00904005986 */ /* 0x0001e8000c101924 */
[----:B------:R0:W-:Y:S02]  /*a0e0*/  @P2 STG.E desc[UR36][R14.64+0x1e4], R87 ;  /* 0x0001e4570e002986 */ /* 0x0001e4000c101924 */
.L_x_280:
[----:B------:R-:W-:Y:S05]  /*a0f0*/  BSYNC B0 ;  /* 0x0000000000007941 */ /* 0x000fea0003800000 */
.L_x_28:
[----:B------:R-:W-:Y:S01]  /*a100*/  ULDC UR4, c[0x0][0xc] ;  /* 0x0000030000047ab9 */ /* 0x000fe20000000800 */
[----:B------:R-:W-:Y:S01]  /*a110*/  ULDC UR5, c[0x0][0x10] ;  /* 0x0000040000057ab9 */ /* 0x000fe20000000800 */
[----:B---3--:R-:W3:Y:S01]  /*a120*/  LDC R3, c[0x0][0x14] ;  /* 0x00000500ff037b82 */ /* 0x008ee20000000800 */
[----:B------:R-:W-:Y:S01]  /*a130*/  UIMAD.WIDE.U32 UR4, UR4, UR5, URZ ;  /* 0x00000005040472a5 */ /* 0x000fe2000f8e003f */
[----:B------:R-:W-:Y:S01]  /*a140*/  PRMT R0, RZ, 0x7610, R0 ;  /* 0x00007610ff007816 */ /* 0x000fe20000000000 */
[----:B------:R-:W-:Y:S02]  /*a150*/  IMAD.MOV.U32 R153, RZ, RZ, -0x1 ;  /* 0xffffffffff997424 */ /* 0x000fe400078e00ff */
[----:B------:R-:W-:Y:S02]  /*a160*/  IMAD.MOV.U32 R23, RZ, RZ, -0x1 ;  /* 0xffffffffff177424 */ /* 0x000fe400078e00ff */
[----:B---3--:R-:W-:-:S04]  /*a170*/  IMAD.WIDE.U32 R16, R3, UR4, R16 ;  /* 0x0000000403107c25 */ /* 0x008fc8000f8e0010 */
[----:B------:R-:W-:Y:S01]  /*a180*/  IMAD R3, R3, UR5, RZ ;  /* 0x0000000503037c24 */ /* 0x000fe2000f8e02ff */
[----:B------:R-:W-:Y:S02]  /*a190*/  ULDC.64 UR4, c[0x0][0x650] ;  /* 0x0001940000047ab9 */ /* 0x000fe40000000a00 */
[----:B------:R-:W-:Y:S01]  /*a1a0*/  ISETP.GE.U32.AND P0, PT, R16, UR4, PT ;  /* 0x0000000410007c0c */ /* 0x000fe2000bf06070 */
[----:B------:R-:W-:-:S05]  /*a1b0*/  IMAD.IADD R17, R17, 0x1, R3 ;  /* 0x0000000111117824 */ /* 0x000fca00078e0203 */
[----:B------:R-:W-:-:S13]  /*a1c0*/  ISETP.GE.U32.AND.EX P0, PT, R17, UR5, PT, P0 ;  /* 0x0000000511007c0c */ /* 0x000fda000bf06100 */
[----:B------:R-:W-:Y:S05]  /*a1d0*/  @P0 BRA `(.L_x_281) ;  /* 0x0000000400640947 */ /* 0x000fea0003800000 */
[----:B------:R-:W3:Y:S01]  /*a1e0*/  S2R R12, SR_CTAID.X ;  /* 0x00000000000c7919 */ /* 0x000ee20000002500 */
[----:B0-2---:R-:W0:Y:S01]  /*a1f0*/  LDC.64 R10, c[0x0][0x628] ;  /* 0x00018a00ff0a7b82 */ /* 0x005e220000000a00 */
[----:B------:R-:W-:Y:S01]  /*a200*/  ULDC UR4, c[0x0][0x150] ;  /* 0x0000540000047ab9 */ /* 0x000fe20000000800 */
[----:B------:R-:W-:Y:S01]  /*a210*/  IMAD.MOV.U32 R8, RZ, RZ, R16 ;  /* 0x000000ffff087224 */ /* 0x000fe200078e0010 */
[----:B------:R-:W2:Y:S01]  /*a220*/  S2R R24, SR_CTAID.Y ;  /* 0x0000000000187919 */ /* 0x000ea20000002600 */
[----:B------:R-:W-:-:S04]  /*a230*/  IMAD.MOV.U32 R9, RZ, RZ, R17 ;  /* 0x000000ffff097224 */ /* 0x000fc800078e0011 */
[----:B------:R-:W1:Y:S08]  /*a240*/  LDC R21, c[0x0][0x144] ;  /* 0x00005100ff157b82 */ /* 0x000e700000000800 */
[----:B------:R-:W1:Y:S08]  /*a250*/  LDC R0, c[0x0][0x630] ;  /* 0x00018c00ff007b82 */ /* 0x000e700000000800 */
[----:B------:R-:W1:Y:S01]  /*a260*/  LDC.64 R14, c[0x0][0x620] ;  /* 0x00018800ff0e7b82 */ /* 0x000e620000000a00 */
[----:B0-----:R-:W-:-:S04]  /*a270*/  ISETP.NE.U32.AND P0, PT, R10, RZ, PT ;  /* 0x000000ff0a00720c */ /* 0x001fc80003f05070 */
[----:B------:R-:W-:Y:S02]  /*a280*/  ISETP.NE.AND.EX P0, PT, R11, RZ, PT, P0 ;  /* 0x000000ff0b00720c */ /* 0x000fe40003f05300 */
[----:B---3--:R-:W-:-:S05]  /*a290*/  I2FP.F32.U32 R3, R12 ;  /* 0x0000000c00037245 */ /* 0x008fca0000201000 */
[----:B------:R-:W-:-:S04]  /*a2a0*/  FMUL R3, R3, UR4 ;  /* 0x0000000403037c20 */ /* 0x000fc80008400000 */
[----:B------:R0:W3:Y:S02]  /*a2b0*/  F2I.U32.TRUNC.NTZ R20, R3 ;  /* 0x0000000300147305 */ /* 0x0000e4000020f000 */
[----:B--2---:R-:W-:Y:S05]  /*a2c0*/  @!P0 BRA `(.L_x_282) ;  /* 0x0000000000288947 */ /* 0x004fea0003800000 */
[----:B0-----:R-:W0:Y:S02]  /*a2d0*/  LDC R3, c[0x0][0x634] ;  /* 0x00018d00ff037b82 */ /* 0x001e240000000800 */
        /* <DEDUP_REMOVED lines=9> */
.L_x_282:
[----:B------:R-:W2:Y:S01]  /*a370*/  LDC.64 R28, c[0x0][0x640] ;  /* 0x00019000ff1c7b82 */ /* 0x000ea20000000a00 */
[-CC-:B-1----:R-:W-:Y:S01]  /*a380*/  SHF.R.U64 R23, R8, R0.reuse, R9.reuse ;  /* 0x0000000008177219 */ /* 0x182fe20000001209 */
[----:B---3--:R-:W-:Y:S01]  /*a390*/  IMAD.MOV R20, RZ, RZ, -R20 ;  /* 0x000000ffff147224 */ /* 0x008fe200078e0a14 */
[----:B------:R-:W-:Y:S01]  /*a3a0*/  SHF.R.U32.HI R0, RZ, R0, R9 ;  /* 0x00000000ff007219 */ /* 0x000fe20000011609 */
[----:B------:R-:W-:Y:S01]  /*a3b0*/  ULDC UR4, c[0x0][0x154] ;  /* 0x0000550000047ab9 */ /* 0x000fe20000000800 */
[----:B0-----:R-:W-:Y:S01]  /*a3c0*/  IADD3 R3, P0, RZ, -R23, RZ ;  /* 0x80000017ff037210 */ /* 0x001fe20007f1e0ff */
[----:B------:R-:W-:Y:S02]  /*a3d0*/  IMAD R21, R21, R20, R12 ;  /* 0x0000001415157224 */ /* 0x000fe400078e020c */
[----:B------:R-:W0:Y:S01]  /*a3e0*/  LDC R6, c[0x0][0x618] ;  /* 0x00018600ff067b82 */ /* 0x000e220000000800 */
[----:B------:R-:W-:Y:S02]  /*a3f0*/  IMAD.MOV.U32 R7, RZ, RZ, 0x1 ;  /* 0x00000001ff077424 */ /* 0x000fe400078e00ff */
[----:B------:R-:W-:-:S04]  /*a400*/  IMAD.X R5, RZ, RZ, ~R0, P0 ;  /* 0x000000ffff057224 */ /* 0x000fc800000e0e00 */
[-C--:B------:R-:W-:Y:S01]  /*a410*/  IMAD R0, R5, R14.reuse, RZ ;  /* 0x0000000e05007224 */ /* 0x080fe200078e02ff */
[----:B------:R-:W1:Y:S01]  /*a420*/  LDC R8, c[0x0][0x608] ;  /* 0x00018200ff087b82 */ /* 0x000e620000000800 */
[----:B------:R-:W-:-:S04]  /*a430*/  IMAD.WIDE.U32 R4, R3, R14, R16 ;  /* 0x0000000e03047225 */ /* 0x000fc800078e0010 */
[----:B------:R-:W-:Y:S01]  /*a440*/  IMAD R3, R3, R15, R0 ;  /* 0x0000000f03037224 */ /* 0x000fe200078e0200 */
[----:B------:R-:W-:Y:S02]  /*a450*/  I2FP.F32.U32 R0, R24 ;  /* 0x0000001800007245 */ /* 0x000fe40000201000 */
[----:B------:R-:W3:Y:S01]  /*a460*/  LDC R26, c[0x0][0x658] ;  /* 0x00019600ff1a7b82 */ /* 0x000ee20000000800 */
[----:B------:R-:W-:Y:S01]  /*a470*/  IMAD.IADD R3, R5, 0x1, R3 ;  /* 0x0000000105037824 */ /* 0x000fe200078e0203 */
[----:B--2---:R-:W-:Y:S01]  /*a480*/  ISETP.NE.U32.AND P0, PT, R28, RZ, PT ;  /* 0x000000ff1c00720c */ /* 0x004fe20003f05070 */
[----:B------:R-:W-:Y:S01]  /*a490*/  FMUL R0, R0, UR4 ;  /* 0x0000000400007c20 */ /* 0x000fe20008400000 */
[----:B------:R-:W-:Y:S02]  /*a4a0*/  IMAD.MOV.U32 R5, RZ, RZ, -0x1 ;  /* 0xffffffffff057424 */ /* 0x000fe400078e00ff */
[----:B------:R-:W-:Y:S01]  /*a4b0*/  ISETP.NE.AND.EX P0, PT, R29, RZ, PT, P0 ;  /* 0x000000ff1d00720c */ /* 0x000fe20003f05300 */
[----:B------:R2:W2:Y:S01]  /*a4c0*/  F2I.U32.TRUNC.NTZ R13, R0 ;  /* 0x00000000000d7305 */ /* 0x0004a2000020f000 */
[----:B------:R-:W2:Y:S01]  /*a4d0*/  LDC R15, c[0x0][0x148] ;  /* 0x00005200ff0f7b82 */ /* 0x000ea20000000800 */
[----:B0-----:R-:W-:-:S02]  /*a4e0*/  SHF.R.U64 R12, R4, R6, R3 ;  /* 0x00000006040c7219 */ /* 0x001fc40000001203 */
[----:B------:R-:W-:-:S05]  /*a4f0*/  SHF.R.U32.HI R3, RZ, R6, R3 ;  /* 0x00000006ff037219 */ /* 0x000fca0000011603 */
[----:B------:R-:W0:Y:S01]  /*a500*/  LDC R20, c[0x0][0x600] ;  /* 0x00018000ff147b82 */ /* 0x000e220000000800 */
[-CC-:B-1----:R-:W-:Y:S02]  /*a510*/  SHF.R.U64 R10, R12, R8.reuse, R3.reuse ;  /* 0x000000080c0a7219 */ /* 0x182fe40000001203 */
[----:B------:R-:W-:-:S05]  /*a520*/  SHF.R.U32.HI R3, RZ, R8, R3 ;  /* 0x00000008ff037219 */ /* 0x000fca0000011603 */
[----:B------:R-:W1:Y:S01]  /*a530*/  LDC R27, c[0x0][0x648] ;  /* 0x00019200ff1b7b82 */ /* 0x000e620000000800 */
[-C--:B---3--:R-:W-:Y:S02]  /*a540*/  SHF.L.U32 R4, R5, R26.reuse, RZ ;  /* 0x0000001a05047219 */ /* 0x088fe400000006ff */
[--C-:B------:R-:W-:Y:S02]  /*a550*/  SHF.R.U64 R14, R10, R26, R3.reuse ;  /* 0x0000001a0a0e7219 */ /* 0x100fe40000001203 */
[----:B------:R-:W-:Y:S02]  /*a560*/  LOP3.LUT R25, RZ, R4, RZ, 0x33, !PT ;  /* 0x00000004ff197212 */ /* 0x000fe400078e33ff */
[-C--:B------:R-:W-:Y:S01]  /*a570*/  SHF.R.U32.HI R5, RZ, R26.reuse, R3 ;  /* 0x0000001aff057219 */ /* 0x080fe20000011603 */
[----:B------:R-:W3:Y:S01]  /*a580*/  LDC R30, c[0x0][0x638] ;  /* 0x00018e00ff1e7b82 */ /* 0x000ee20000000800 */
[----:B------:R-:W-:Y:S01]  /*a590*/  SHF.L.U32 R152, R7, R26, RZ ;  /* 0x0000001a07987219 */ /* 0x000fe200000006ff */
[----:B------:R-:W-:-:S06]  /*a5a0*/  IMAD.MOV.U32 R4, RZ, RZ, R14 ;  /* 0x000000ffff047224 */ /* 0x000fcc00078e000e */
[----:B------:R-:W0:Y:S01]  /*a5b0*/  LDC R31, c[0x0][0x610] ;  /* 0x00018400ff1f7b82 */ /* 0x000e220000000800 */
[----:B------:R-:W-:Y:S05]  /*a5c0*/  @!P0 BRA `(.L_x_283) ;  /* 0x0000000000288947 */ /* 0x000fea0003800000 */
[----:B------:R-:W4:Y:S02]  /*a5d0*/  LDC R3, c[0x0][0x64c] ;  /* 0x00019300ff037b82 */ /* 0x000f240000000800 */
[----:B----4-:R-:W-:-:S05]  /*a5e0*/  IADD3 R3, P0, R14, R3, RZ ;  /* 0x000000030e037210 */ /* 0x010fca0007f1e0ff */
        /* <DEDUP_REMOVED lines=8> */
.L_x_283:
[----:B------:R-:W-:Y:S01]  /*a670*/  ISETP.NE.AND P0, PT, R2, 0x1, PT ;  /* 0x000000010200780c */ /* 0x000fe20003f05270 */
[----:B0-----:R-:W-:Y:S01]  /*a680*/  VIADD R7, R20, 0xffffffff ;  /* 0xffffffff14077836 */ /* 0x001fe20000000000 */
[----:B-12---:R-:W-:Y:S01]  /*a690*/  SHF.R.U64 R0, R4, R27, R5 ;  /* 0x0000001b04007219 */ /* 0x006fe20000001205 */
[----:B------:R-:W-:Y:S01]  /*a6a0*/  IMAD.MOV R13, RZ, RZ, -R13 ;  /* 0x000000ffff0d7224 */ /* 0x000fe200078e0a0d */
[----:B------:R-:W-:Y:S01]  /*a6b0*/  LOP3.LUT R5, R10, R25, RZ, 0xc0, !PT ;  /* 0x000000190a057212 */ /* 0x000fe200078ec0ff */
[----:B------:R-:W-:Y:S02]  /*a6c0*/  IMAD.MOV.U32 R4, RZ, RZ, 0x1 ;  /* 0x00000001ff047424 */ /* 0x000fe400078e00ff */
[----:B------:R-:W-:Y:S02]  /*a6d0*/  IMAD.MOV R3, RZ, RZ, -R0 ;  /* 0x000000ffff037224 */ /* 0x000fe400078e0a00 */
[----:B------:R-:W-:Y:S01]  /*a6e0*/  IMAD R152, R152, R0, R5 ;  /* 0x0000000098987224 */ /* 0x000fe200078e0205 */
[----:B------:R-:W-:Y:S01]  /*a6f0*/  LOP3.LUT R5, R12, R7, RZ, 0xc0, !PT ;  /* 0x000000070c057212 */ /* 0x000fe200078ec0ff */
[----:B---3--:R-:W-:-:S02]  /*a700*/  IMAD R0, R3, R30, R14 ;  /* 0x0000001e03007224 */ /* 0x008fc400078e020e */
[----:B------:R-:W-:Y:S02]  /*a710*/  @P0 IMAD R21, R15, R13, R24 ;  /* 0x0000000d0f150224 */ /* 0x000fe400078e0218 */
[----:B------:R-:W-:Y:S01]  /*a720*/  IMAD R3, R0, R20, R5 ;  /* 0x0000001400037224 */ /* 0x000fe200078e0205 */
[----:B------:R-:W-:Y:S01]  /*a730*/  PRMT R0, R4, 0x7610, R0 ;  /* 0x0000761004007816 */ /* 0x000fe20000000000 */
[----:B------:R-:W-:-:S05]  /*a740*/  IMAD R152, R152, R31, R21 ;  /* 0x0000001f98987224 */ /* 0x000fca00078e0215 */
[----:B------:R-:W-:Y:S02]  /*a750*/  SEL R153, R3, R152, !P0 ;  /* 0x0000009803997207 */ /* 0x000fe40004000000 */
[----:B------:R-:W-:-:S07]  /*a760*/  SEL R152, R152, R3, !P0 ;  /* 0x0000000398987207 */ /* 0x000fce0004000000 */
.L_x_281:
[----:B------:R-:W-:-:S13]  /*a770*/  LOP3.LUT P0, RZ, R0, 0xff, RZ, 0xc0, !PT ;  /* 0x000000ff00ff7812 */ /* 0x000fda000780c0ff */
[----:B------:R-:W-:Y:S05]  /*a780*/  @P0 BRA `(.L_x_284) ;  /* 0xffffff6400e00947 */ /* 0x000fea000383ffff */
[----:B------:R-:W-:Y:S05]  /*a790*/  EXIT ;  /* 0x000000000000794d */ /* 0x000fea0003800000 */
.L_x_3:
[----:B0-----:R-:W-:Y:S01]  /*a7a0*/  ULDC.64 UR4, c[0x0][0x650] ;  /* 0x0001940000047ab9 */ /* 0x001fe20000000a00 */
        /* <DEDUP_REMOVED lines=25> */
.L_x_286:
[--C-:B------:R-:W-:Y:S01]  /*a940*/  SHF.R.U64 R12, R10, R14, R11.reuse ;  /* 0x0000000e0a0c7219 */ /* 0x100fe2000000120b */
[----:B------:R-:W0:Y:S01]  /*a950*/  LDC R22, c[0x0][0x618] ;  /* 0x00018600ff167b82 */ /* 0x000e220000000800 */
[----:B------:R-:W-:Y:S01]  /*a960*/  I2FP.F32.U32 R6, R4 ;  /* 0x0000000400067245 */ /* 0x000fe20000201000 */
[----:B------:R-:W-:Y:S01]  /*a970*/  ULDC UR4, c[0x0][0x150] ;  /* 0x0000540000047ab9 */ /* 0x000fe20000000800 */
[----:B------:R-:W-:Y:S02]  /*a980*/  SHF.R.U32.HI R5, RZ, R14, R11 ;  /* 0x0000000eff057219 */ /* 0x000fe4000001160b */
[----:B------:R-:W-:Y:S01]  /*a990*/  IADD3 R9, P0, RZ, -R12, RZ ;  /* 0x8000000cff097210 */ /* 0x000fe20007f1e0ff */
[----:B------:R-:W-:Y:S01]  /*a9a0*/  FMUL R11, R6, UR4 ;  /* 0x00000004060b7c20 */ /* 0x000fe20008400000 */
[----:B------:R-:W-:Y:S01]  /*a9b0*/  ULDC UR4, c[0x0][0x154] ;  /* 0x0000550000047ab9 */ /* 0x000fe20000000800 */
[----:B------:R-:W1:Y:S02]  /*a9c0*/  LDC.64 R24, c[0x0][0x640] ;  /* 0x00019000ff187b82 */ /* 0x000e640000000a00 */
[----:B------:R-:W-:-:S02]  /*a9d0*/  IMAD.X R5, RZ, RZ, ~R5, P0 ;  /* 0x000000ffff057224 */ /* 0x000fc400000e0e05 */
[----:B------:R-:W2:Y:S01]  /*a9e0*/  F2I.U32.TRUNC.NTZ R11, R11 ;  /* 0x0000000b000b7305 */ /* 0x000ea2000020f000 */
[----:B------:R-:W-:-:S03]  /*a9f0*/  IMAD.WIDE.U32 R6, R9, R20, R16 ;  /* 0x0000001409067225 */ /* 0x000fc600078e0010 */
[----:B------:R-:W3:Y:S01]  /*aa00*/  LDC R13, c[0x0][0x144] ;  /* 0x00005100ff0d7b82 */ /* 0x000ee20000000800 */
[----:B------:R-:W-:-:S04]  /*aa10*/  IMAD R8, R5, R20, RZ ;  /* 0x0000001405087224 */ /* 0x000fc800078e02ff */
[----:B------:R-:W-:Y:S02]  /*aa20*/  IMAD R5, R9, R21, R8 ;  /* 0x0000001509057224 */ /* 0x000fe400078e0208 */
[----:B------:R-:W-:Y:S01]  /*aa30*/  IMAD.MOV.U32 R8, RZ, RZ, -0x1 ;  /* 0xffffffffff087424 */ /* 0x000fe200078e00ff */
[----:B------:R-:W4:Y:S01]  /*aa40*/  LDC R14, c[0x0][0x608] ;  /* 0x00018200ff0e7b82 */ /* 0x000f220000000800 */
[----:B------:R-:W-:Y:S01]  /*aa50*/  IMAD.IADD R5, R7, 0x1, R5 ;  /* 0x0000000107057824 */ /* 0x000fe200078e0205 */
[----:B------:R-:W-:-:S04]  /*aa60*/  I2FP.F32.U32 R7, R3 ;  /* 0x0000000300077245 */ /* 0x000fc80000201000 */
[-C--:B0-----:R-:W-:Y:S01]  /*aa70*/  SHF.R.U64 R10, R6, R22.reuse, R5 ;  /* 0x00000016060a7219 */ /* 0x081fe20000001205 */
[----:B--2---:R-:W-:Y:S01]  /*aa80*/  IMAD.MOV R6, RZ, RZ, -R11 ;  /* 0x000000ffff067224 */ /* 0x004fe200078e0a0b */
[----:B------:R-:W0:Y:S01]  /*aa90*/  LDC R9, c[0x0][0x658] ;  /* 0x00019600ff097b82 */ /* 0x000e220000000800 */
[----:B-1----:R-:W-:Y:S01]  /*aaa0*/  ISETP.NE.U32.AND P0, PT, R24, RZ, PT ;  /* 0x000000ff1800720c */ /* 0x002fe20003f05070 */
[----:B------:R-:W-:Y:S01]  /*aab0*/  FMUL R7, R7, UR4 ;  /* 0x0000000407077c20 */ /* 0x000fe20008400000 */
[----:B------:R-:W-:Y:S02]  /*aac0*/  SHF.R.U32.HI R5, RZ, R22, R5 ;  /* 0x00000016ff057219 */ /* 0x000fe40000011605 */
[----:B------:R-:W-:-:S03]  /*aad0*/  ISETP.NE.AND.EX P0, PT, R25, RZ, PT, P0 ;  /* 0x000000ff1900720c */ /* 0x000fc60003f05300 */
[----:B------:R-:W1:Y:S01]  /*aae0*/  LDC R20, c[0x0][0x148] ;  /* 0x00005200ff147b82 */ /* 0x000e620000000800 */
[----:B---3--:R-:W-:Y:S02]  /*aaf0*/  IMAD R23, R13, R6, R4 ;  /* 0x000000060d177224 */ /* 0x008fe400078e0204 */
[----:B------:R-:W-:-:S05]  /*ab00*/  IMAD.MOV.U32 R6, RZ, RZ, 0x1 ;  /* 0x00000001ff067424 */ /* 0x000fca00078e00ff */
[----:B------:R-:W2:Y:S01]  /*ab10*/  LDC R21, c[0x0][0x600] ;  /* 0x00018000ff157b82 */ /* 0x000ea20000000800 */
[-CC-:B----4-:R-:W-:Y:S02]  /*ab20*/  SHF.R.U64 R13, R10, R14.reuse, R5.reuse ;  /* 0x0000000e0a0d7219 */ /* 0x190fe40000001205 */
[----:B------:R-:W-:Y:S02]  /*ab30*/  SHF.R.U32.HI R4, RZ, R14, R5 ;  /* 0x0000000eff047219 */ /* 0x000fe40000011605 */
[----:B------:R3:W4:Y:S03]  /*ab40*/  F2I.U32.TRUNC.NTZ R14, R7 ;  /* 0x00000007000e7305 */ /* 0x000726000020f000 */
[----:B------:R-:W1:Y:S01]  /*ab50*/  LDC R26, c[0x0][0x648] ;  /* 0x00019200ff1a7b82 */ /* 0x000e620000000800 */
[-C--:B0-----:R-:W-:Y:S02]  /*ab60*/  SHF.R.U64 R15, R13, R9.reuse, R4 ;  /* 0x000000090d0f7219 */ /* 0x081fe40000001204 */
[----:B------:R-:W-:-:S02]  /*ab70*/  SHF.L.U32 R8, R8, R9, RZ ;  /* 0x0000000908087219 */ /* 0x000fc400000006ff */
[-C--:B------:R-:W-:Y:S01]  /*ab80*/  SHF.R.U32.HI R5, RZ, R9.reuse, R4 ;  /* 0x00000009ff057219 */ /* 0x080fe20000011604 */
[----:B------:R-:W-:Y:S01]  /*ab90*/  IMAD.MOV.U32 R4, RZ, RZ, R15 ;  /* 0x000000ffff047224 */ /* 0x000fe200078e000f */
[----:B------:R-:W-:Y:S01]  /*aba0*/  SHF.L.U32 R22, R6, R9, RZ ;  /* 0x0000000906167219 */ /* 0x000fe200000006ff */
[----:B------:R-:W0:Y:S01]  /*abb0*/  LDC R27, c[0x0][0x638] ;  /* 0x00018e00ff1b7b82 */ /* 0x000e220000000800 */
[----:B------:R-:W-:-:S07]  /*abc0*/  LOP3.LUT R28, RZ, R8, RZ, 0x33, !PT ;  /* 0x00000008ff1c7212 */ /* 0x000fce00078e33ff */
        /* <DEDUP_REMOVED lines=12> */
.L_x_287:
[----:B------:R-:W-:Y:S01]  /*ac90*/  ISETP.NE.AND P0, PT, R2, 0x1, PT ;  /* 0x000000010200780c */ /* 0x000fe20003f05270 */
[----:B--2---:R-:W-:Y:S01]  /*aca0*/  VIADD R7, R21, 0xffffffff ;  /* 0xffffffff15077836 */ /* 0x004fe20000000000 */
[----:B-1----:R-:W-:Y:S01]  /*acb0*/  SHF.R.U64 R5, R4, R26, R5 ;  /* 0x0000001a04057219 */ /* 0x002fe20000001205 */
[----:B------:R-:W-:Y:S01]  /*acc0*/  IMAD.MOV R14, RZ, RZ, -R14 ;  /* 0x000000ffff0e7224 */ /* 0x000fe200078e0a0e */
[----:B------:R-:W-:Y:S01]  /*acd0*/  LOP3.LUT R4, R13, R28, RZ, 0xc0, !PT ;  /* 0x0000001c0d047212 */ /* 0x000fe200078ec0ff */
[----:B------:R-:W-:Y:S01]  /*ace0*/  IMAD.MOV.U32 R8, RZ, RZ, R12 ;  /* 0x000000ffff087224 */ /* 0x000fe200078e000c */
[----:B------:R-:W-:Y:S01]  /*acf0*/  LOP3.LUT R10, R10, R7, RZ, 0xc0, !PT ;  /* 0x000000070a0a7212 */ /* 0x000fe200078ec0ff */
[----:B------:R-:W-:Y:S02]  /*ad00*/  IMAD.MOV R6, RZ, RZ, -R5 ;  /* 0x000000ffff067224 */ /* 0x000fe400078e0a05 */
[----:B------:R-:W-:-:S04]  /*ad10*/  IMAD R4, R22, R5, R4 ;  /* 0x0000000516047224 */ /* 0x000fc800078e0204 */
[----:B------:R-:W-:Y:S02]  /*ad20*/  @P0 IMAD R23, R20, R14, R3 ;  /* 0x0000000e14170224 */ /* 0x000fe400078e0203 */
[----:B0-----:R-:W-:Y:S02]  /*ad30*/  IMAD R3, R6, R27, R15 ;  /* 0x0000001b06037224 */ /* 0x001fe400078e020f */
[----:B------:R-:W-:Y:S02]  /*ad40*/  IMAD R7, R4, R29, R23 ;  /* 0x0000001d04077224 */ /* 0x000fe400078e0217 */
[----:B------:R-:W-:Y:S02]  /*ad50*/  IMAD R4, R3, R21, R10 ;  /* 0x0000001503047224 */ /* 0x000fe400078e020a */
[----:B------:R-:W-:-:S03]  /*ad60*/  IMAD.MOV.U32 R6, RZ, RZ, 0x1 ;  /* 0x00000001ff067424 */ /* 0x000fc600078e00ff */
[----:B------:R-:W-:Y:S02]  /*ad70*/  SEL R9, R4, R7, !P0 ;  /* 0x0000000704097207 */ /* 0x000fe40004000000 */
[----:B------:R-:W-:-:S07]  /*ad80*/  SEL R7, R7, R4, !P0 ;  /* 0x0000000407077207 */ /* 0x000fce0004000000 */
.L_x_285:
[----:B------:R-:W-:-:S08]  /*ad90*/  NOP ;  /* 0x0000000000007918 */ /* 0x000fd00000000000 */
[----:B------:R-:W0:-:S00]  /*ada0*/  USETMAXREG.DEALLOC.CTAPOOL 0x28 ;  /* 0x00000028000079c8 */ /* 0x000e0000080e0500 */
[----:B0-----:R-:W-:-:S13]  /*adb0*/  ISETP.NE.AND P0, PT, R0, RZ, PT ;  /* 0x000000ff0000720c */ /* 0x001fda0003f05270 */
[----:B------:R-:W-:Y:S05]  /*adc0*/  @P0 EXIT ;  /* 0x000000000000094d */ /* 0x000fea0003800000 */
[----:B------:R-:W-:Y:S01]  /*add0*/  LOP3.LUT P0, RZ, R6, 0xff, RZ, 0xc0, !PT ;  /* 0x000000ff06ff7812 */ /* 0x000fe2000780c0ff */
[----:B------:R-:W-:Y:S02]  /*ade0*/  IMAD.MOV.U32 R0, RZ, RZ, 0x1 ;  /* 0x00000001ff007424 */ /* 0x000fe400078e00ff */
[----:B------:R-:W-:-:S10]  /*adf0*/  IMAD.MOV.U32 R12, RZ, RZ, RZ ;  /* 0x000000ffff0c7224 */ /* 0x000fd400078e00ff */
[----:B------:R-:W-:Y:S05]  /*ae00*/  @!P0 BRA `(.L_x_288) ;  /* 0x0000000c00308947 */ /* 0x000fea0003800000 */
[----:B------:R-:W0:Y:S01]  /*ae10*/  LDC R0, c[0x0][0x28c] ;  /* 0x0000a300ff007b82 */ /* 0x000e220000000800 */
[----:B------:R-:W-:Y:S01]  /*ae20*/  ULDC UR5, c[0x0][0x600] ;  /* 0x0001800000057ab9 */ /* 0x000fe20000000800 */
[----:B------:R-:W-:Y:S01]  /*ae30*/  ULDC UR4, c[0x0][0xc] ;  /* 0x0000030000047ab9 */ /* 0x000fe20000000800 */
[----:B------:R-:W-:Y:S01]  /*ae40*/  UIADD3 UR16, UR5, -0x1, URZ ;  /* 0xffffffff05107890 */ /* 0x000fe2000fffe03f */
[C---:B------:R-:W-:Y:S01]  /*ae50*/  LOP3.LUT P2, RZ, R18.reuse, 0x7f, RZ, 0xc0, !PT ;  /* 0x0000007f12ff7812 */ /* 0x040fe2000784c0ff */
[----:B------:R-:W-:Y:S01]  /*ae60*/  ULDC UR6, c[0x0][0x658] ;  /* 0x0001960000067ab9 */ /* 0x000fe20000000800 */
[----:B------:R-:W-:Y:S01]  /*ae70*/  ULDC UR5, c[0x0][0x10] ;  /* 0x0000040000057ab9 */ /* 0x000fe20000000800 */
[----:B------:R-:W-:Y:S01]  /*ae80*/  UMOV UR7, 0xffffffff ;  /* 0xffffffff00077882 */ /* 0x000fe20000000000 */
[----:B------:R-:W-:Y:S01]  /*ae90*/  UMOV UR8, 0x1 ;  /* 0x0000000100087882 */ /* 0x000fe20000000000 */
[----:B------:R-:W-:Y:S01]  /*aea0*/  UIMAD.WIDE.U32 UR4, UR4, UR5, URZ ;  /* 0x00000005040472a5 */ /* 0x000fe2000f8e003f */
[----:B------:R-:W-:Y:S01]  /*aeb0*/  LOP3.LUT P0, RZ, R18, 0x1f, RZ, 0xc0, !PT ;  /* 0x0000001f12ff7812 */ /* 0x000fe2000780c0ff */
[----:B------:R-:W-:Y:S01]  /*aec0*/  USHF.L.U32 UR7, UR7, UR6, URZ ;  /* 0x0000000607077299 */ /* 0x000fe2000800063f */
[----:B------:R-:W-:Y:S01]  /*aed0*/  BSSY B0, `(.L_x_288) ;  /* 0x00000bf000007945 */ /* 0x000fe20003800000 */
[----:B------:R-:W-:Y:S01]  /*aee0*/  USHF.L.U32 UR18, UR8, UR6, URZ ;  /* 0x0000000608127299 */ /* 0x000fe2000800063f */
[----:B------:R-:W-:Y:S01]  /*aef0*/  IMAD.MOV.U32 R13, RZ, RZ, 0x1 ;  /* 0x00000001ff0d7424 */ /* 0x000fe200078e00ff */
[----:B------:R-:W-:Y:S01]  /*af00*/  LOP3.LUT R11, R19, 0x2, RZ, 0xfc, !PT ;  /* 0x00000002130b7812 */ /* 0x000fe200078efcff */
[----:B------:R-:W-:Y:S01]  /*af10*/  ULDC UR6, c[0x0][0x14] ;  /* 0x0000050000067ab9 */ /* 0x000fe20000000800 */
[----:B------:R-:W-:Y:S01]  /*af20*/  PLOP3.LUT P0, PT, P0, P2, PT, 0x8a, 0x0 ;  /* 0x000000000000781c */ /* 0x000fe20000705172 */
[----:B------:R-:W-:Y:S01]  /*af30*/  UIMAD.WIDE.U32 UR20, UR4, UR6, URZ ;  /* 0x00000006041472a5 */ /* 0x000fe2000f8e003f */
[----:B------:R-:W-:Y:S01]  /*af40*/  IMAD.MOV.U32 R12, RZ, RZ, RZ ;  /* 0x000000ffff0c7224 */ /* 0x000fe200078e00ff */
[----:B------:R-:W-:-:S02]  /*af50*/  UIMAD UR13, UR5, UR6, URZ ;  /* 0x00000006050d72a4 */ /* 0x000fc4000f8e023f */
[----:B------:R-:W-:Y:S01]  /*af60*/  ULOP3.LUT UR17, URZ, UR7, URZ, 0x33, !UPT ;  /* 0x000000073f117292 */ /* 0x000fe2000f8e333f */
[----:B0-----:R-:W-:Y:S01]  /*af70*/  VIADD R0, R0, 0x1f ;  /* 0x0000001f00007836 */ /* 0x001fe20000000000 */
[----:B------:R-:W-:Y:S01]  /*af80*/  UIADD3 UR13, UR21, UR13, URZ ;  /* 0x0000000d150d7290 */ /* 0x000fe2000fffe03f */
[----:B------:R-:W-:-:S03]  /*af90*/  ULDC.64 UR22, c[0x0][0x198] ;  /* 0x0000660000167ab9 */ /* 0x000fc60000000a00 */
[----:B------:R-:W-:-:S04]  /*afa0*/  SHF.R.S32.HI R3, RZ, 0x1f, R0 ;  /* 0x0000001fff037819 */ /* 0x000fc80000011400 */
[----:B------:R-:W-:Y:S01]  /*afb0*/  LEA.HI R3, R3, R0, RZ, 0x5 ;  /* 0x0000000003037211 */ /* 0x000fe200078f28ff */
[----:B------:R-:W-:-:S03]  /*afc0*/  IMAD.MOV.U32 R0, RZ, RZ, 0x1 ;  /* 0x00000001ff007424 */ /* 0x000fc600078e00ff */
[----:B------:R-:W-:-:S05]  /*afd0*/  SHF.R.S32.HI R3, RZ, 0x5, R3 ;  /* 0x00000005ff037819 */ /* 0x000fca0000011403 */
[----:B------:R-:W-:-:S07]  /*afe0*/  VIADD R10, R3, 0x1 ;  /* 0x00000001030a7836 */ /* 0x000fce0000000000 */
.L_x_300:
[----:B------:R-:W-:-:S03]  /*aff0*/  UMOV UR4, 0xffffffff ;  /* 0xffffffff00047882 */ /* 0x000fc60000000000 */
[----:B------:R-:W-:Y:S05]  /*b000*/  BRA.DIV UR4, `(.L_x_289) ;  /* 0x0000000e04787947 */ /* 0x000fea000b800000 */
[----:B------:R-:W-:-:S13]  /*b010*/  ELECT P6, URZ, PT ;  /* 0x00000000003f782f */ /* 0x000fda00038c0000 */
.L_x_310:
[----:B------:R-:W0:Y:S01]  /*b020*/  LDC R4, c[0x0][0x28c] ;  /* 0x0000a300ff047b82 */ /* 0x000e220000000800 */
[----:B------:R-:W-:Y:S01]  /*b030*/  BSSY B1, `(.L_x_290) ;  /* 0x0000037000017945 */ /* 0x000fe20003800000 */
[----:B0-----:R-:W-:-:S13]  /*b040*/  ISETP.LT.OR P6, PT, R4, 0x1, !P6 ;  /* 0x000000010400780c */ /* 0x001fda00077c1670 */
[----:B------:R-:W-:Y:S05]  /*b050*/  @P6 BRA `(.L_x_291) ;  /* 0x0000000000d06947 */ /* 0x000fea0003800000 */
[----:B------:R-:W-:Y:S02]  /*b060*/  IMAD.SHL.U32 R15, R9, 0x80, RZ ;  /* 0x00000080090f7824 */ /* 0x000fe400078e00ff */
[----:B------:R-:W-:Y:S02]  /*b070*/  IMAD.SHL.U32 R18, R7, 0x100, RZ ;  /* 0x0000010007127824 */ /* 0x000fe400078e00ff */
[----:B------:R-:W-:Y:S02]  /*b080*/  IMAD.MOV.U32 R20, RZ, RZ, RZ ;  /* 0x000000ffff147224 */ /* 0x000fe400078e00ff */
[----:B------:R-:W-:Y:S02]  /*b090*/  IMAD.MOV.U32 R4, RZ, RZ, R10 ;  /* 0x000000ffff047224 */ /* 0x000fe400078e000a */
[----:B------:R-:W-:Y:S02]  /*b0a0*/  IMAD.MOV.U32 R5, RZ, RZ, R0 ;  /* 0x000000ffff057224 */ /* 0x000fe400078e0000 */
[----:B------:R-:W-:-:S07]  /*b0b0*/  IMAD.MOV.U32 R6, RZ, RZ, R12 ;  /* 0x000000ffff067224 */ /* 0x000fce00078e000c */
.L_x_295:
[----:B------:R-:W0:Y:S01]  /*b0c0*/  S2R R14, SR_CgaCtaId ;  /* 0x00000000000e7919 */ /* 0x000e220000008800 */
[----:B------:R-:W-:Y:S01]  /*b0d0*/  MOV R7, 0x400 ;  /* 0x0000040000077802 */ /* 0x000fe20000000f00 */
[----:B------:R-:W1:Y:S03]  /*b0e0*/  @!P2 LDC R9, c[0x0][0x500] ;  /* 0x00014000ff09ab82 */ /* 0x000e660000000800 */
[----:B0-----:R-:W-:Y:S02]  /*b0f0*/  LEA R21, R14, R7, 0x18 ;  /* 0x000000070e157211 */ /* 0x001fe400078ec0ff */
[----:B------:R-:W-:-:S03]  /*b100*/  SHF.L.U32 R7, R5, 0x1f, RZ ;  /* 0x0000001f05077819 */ /* 0x000fc600000006ff */
[----:B------:R-:W-:-:S04]  /*b110*/  IMAD R14, R6, 0x8, R21 ;  /* 0x00000008060e7824 */ /* 0x000fc800078e0215 */
[----:B------:R-:W0:Y:S02]  /*b120*/  SYNCS.PHASECHK.TRANS64.TRYWAIT P1, [R14+URZ+0x18], R7 ;  /* 0x000018070e0075a7 */ /* 0x000e24000802017f */
[----:B01----:R-:W-:Y:S05]  /*b130*/  @!P1 BRA `(.L_x_292) ;  /* 0x0000000c004c9947 */ /* 0x003fea0003800000 */
.L_x_311:
[----:B0-----:R-:W-:Y:S01]  /*b140*/  PRMT R7, R11, 0x9910, RZ ;  /* 0x000099100b077816 */ /* 0x001fe200000000ff */
[----:B------:R0:W-:Y:S03]  /*b150*/  @!P2 SYNCS.ARRIVE.TRANS64 RZ, [R14+URZ], R9 ;  /* 0x000000090effa9a7 */ /* 0x0001e6000800003f */
[----:B------:R-:W-:-:S13]  /*b160*/  ISETP.NE.AND P1, PT, R7, 0x2, PT ;  /* 0x000000020700780c */ /* 0x000fda0003f25270 */
[----:B0-----:R-:W-:Y:S05]  /*b170*/  @P1 BRA `(.L_x_293) ;  /* 0x0000000000041947 */ /* 0x001fea0003800000 */
[----:B------:R-:W-:Y:S01]  /*b180*/  BPT.TRAP 0x1 ;  /* 0x000000040000795c */ /* 0x000fe20000300000 */
.L_x_293:
[----:B------:R-:W-:Y:S05]  /*b190*/  @P0 BRA `(.L_x_294) ;  /* 0x0000000000040947 */ /* 0x000fea0003800000 */
[----:B------:R-:W-:Y:S01]  /*b1a0*/  BPT.TRAP 0x1 ;  /* 0x000000040000795c */ /* 0x000fe20000300000 */
.L_x_294:
[--C-:B------:R-:W-:Y:S01]  /*b1b0*/  IMAD R7, R6, 0x8000, R21.reuse ;  /* 0x0000800006077824 */ /* 0x100fe200078e0215 */
[----:B------:R-:W-:Y:S01]  /*b1c0*/  R2UR UR9, R14 ;  /* 0x000000000e0972ca */ /* 0x000fe200000e0000 */
[----:B------:R-:W-:Y:S01]  /*b1d0*/  IMAD R21, R6, 0x4000, R21 ;  /* 0x0000400006157824 */ /* 0x000fe200078e0215 */
[----:B------:R-:W-:Y:S01]  /*b1e0*/  UIADD3 UR4, UP0, UR22, 0xf0, URZ ;  /* 0x000000f016047890 */ /* 0x000fe2000ff1e03f */
[----:B------:R-:W-:Y:S01]  /*b1f0*/  VIADD R4, R4, 0xffffffff ;  /* 0xffffffff04047836 */ /* 0x000fe20000000000 */
[----:B------:R-:W-:Y:S01]  /*b200*/  R2UR UR5, R7 ;  /* 0x00000000070572ca */ /* 0x000fe200000e0000 */
[----:B------:R-:W-:Y:S01]  /*b210*/  UIADD3 UR24, UP1, UR22, 0x1f0, URZ ;  /* 0x000001f016187890 */ /* 0x000fe2000ff3e03f */
[----:B------:R-:W-:Y:S01]  /*b220*/  R2UR UR8, R21 ;  /* 0x00000000150872ca */ /* 0x000fe200000e0000 */
[----:B------:R-:W-:Y:S01]  /*b230*/  VIADD R6, R6, 0x1 ;  /* 0x0000000106067836 */ /* 0x000fe20000000000 */
[----:B------:R-:W-:Y:S01]  /*b240*/  R2UR UR11, R18 ;  /* 0x00000000120b72ca */ /* 0x000fe200000e0000 */
[----:B------:R-:W-:Y:S01]  /*b250*/  UIADD3.X UR25, URZ, UR23, URZ, UP1, !UPT ;  /* 0x000000173f197290 */ /* 0x000fe20008ffe43f */
[----:B------:R-:W-:Y:S01]  /*b260*/  R2UR UR10, R20 ;  /* 0x00000000140a72ca */ /* 0x000fe200000e0000 */
[----:B------:R-:W-:Y:S01]  /*b270*/  UMOV UR6, 0x0 ;  /* 0x0000000000067882 */ /* 0x000fe20000000000 */
[----:B------:R-:W-:Y:S01]  /*b280*/  R2UR UR12, R8 ;  /* 0x00000000080c72ca */ /* 0x000fe200000e0000 */
[----:B------:R-:W-:Y:S01]  /*b290*/  UMOV UR7, 0x10000000 ;  /* 0x1000000000077882 */ /* 0x000fe20000000000 */
[----:B------:R-:W-:Y:S01]  /*b2a0*/  R2UR UR19, R15 ;  /* 0x000000000f1372ca */ /* 0x000fe200000e0000 */
[----:B------:R-:W-:Y:S01]  /*b2b0*/  VIADD R20, R20, 0x20 ;  /* 0x0000002014147836 */ /* 0x000fe20000000000 */
[----:B------:R-:W-:Y:S01]  /*b2c0*/  ISETP.GT.AND P3, PT, R4, 0x1, PT ;  /* 0x000000010400780c */ /* 0x000fe20003f64270 */
[----:B------:R-:W-:Y:S01]  /*b2d0*/  UIADD3 UR14, UR5, 0x100, URZ ;  /* 0x00000100050e7890 */ /* 0x000fe2000fffe03f */
[----:B------:R-:W-:Y:S01]  /*b2e0*/  ISETP.NE.AND P1, PT, R6, 0x3, PT ;  /* 0x000000030600780c */ /* 0x000fe20003f25270 */
[----:B------:R-:W-:-:S02]  /*b2f0*/  UIADD3.X UR5, URZ, UR23, URZ, UP0, !UPT ;  /* 0x000000173f057290 */ /* 0x000fc400087fe43f */
[----:B------:R-:W-:Y:S01]  /*b300*/  UIADD3 UR15, UR8, 0x18100, URZ ;  /* 0x00018100080f7890 */ /* 0x000fe2000fffe03f */
[----:B------:R-:W-:Y:S02]  /*b310*/  SEL R14, RZ, 0x1, P1 ;  /* 0x00000001ff0e7807 */ /* 0x000fe40000800000 */
[----:B------:R-:W-:Y:S01]  /*b320*/  UMOV UR8, UR14 ;  /* 0x0000000e00087c82 */ /* 0x000fe20008000000 */
[----:B------:R-:W-:Y:S02]  /*b330*/  SEL R6, R6, RZ, P1 ;  /* 0x000000ff06067207 */ /* 0x000fe40000800000 */
[----:B------:R-:W-:Y:S01]  /*b340*/  LOP3.LUT R5, R5, R14, RZ, 0x3c, !PT ;  /* 0x0000000e05057212 */ /* 0x000fe200078e3cff */
[----:B------:R0:W-:Y:S02]  /*b350*/  UTMALDG.3D [UR8], [UR4], desc[UR6] ;  /* 0x00000608040075b4 */ /* 0x0001e40008011000 */
[----:B0-----:R-:W-:Y:S01]  /*b360*/  UMOV UR8, UR15 ;  /* 0x0000000f00087c82 */ /* 0x001fe20008000000 */
[----:B------:R-:W-:-:S02]  /*b370*/  UMOV UR11, UR19 ;  /* 0x00000013000b7c82 */ /* 0x000fc40008000000 */
[----:B------:R0:W-:Y:S02]  /*b380*/  UTMALDG.3D [UR8], [UR24], desc[UR6] ;  /* 0x00000608180075b4 */ /* 0x0001e40008011000 */
[----:B0-----:R-:W-:Y:S05]  /*b390*/  @P3 BRA `(.L_x_295) ;  /* 0xfffffffc00483947 */ /* 0x001fea000383ffff */
.L_x_291:
[----:B------:R-:W-:Y:S05]  /*b3a0*/  BSYNC B1 ;  /* 0x0000000000017941 */ /* 0x000fea0003800000 */
.L_x_290:
[----:B------:R-:W-:Y:S01]  /*b3b0*/  LOP3.LUT P3, RZ, R13, 0xff, RZ, 0xc0, !PT ;  /* 0x000000ff0dff7812 */ /* 0x000fe2000786c0ff */
[----:B------:R-:W-:Y:S01]  /*b3c0*/  IMAD.IADD R12, R3, 0x1, R12 ;  /* 0x00000001030c7824 */ /* 0x000fe200078e020c */
[----:B------:R-:W-:Y:S01]  /*b3d0*/  IADD3 R16, P4, R16, UR20, RZ ;  /* 0x0000001410107c10 */ /* 0x000fe2000ff9e0ff */
[----:B------:R-:W-:Y:S01]  /*b3e0*/  ULDC.64 UR4, c[0x0][0x650] ;  /* 0x0001940000047ab9 */ /* 0x000fe20000000a00 */
[----:B------:R-:W-:Y:S01]  /*b3f0*/  BSSY B1, `(.L_x_296) ;  /* 0x000006a000017945 */ /* 0x000fe20003800000 */
[----:B------:R-:W-:Y:S01]  /*b400*/  IMAD.MOV.U32 R9, RZ, RZ, -0x1 ;  /* 0xffffffffff097424 */ /* 0x000fe200078e00ff */
[----:B------:R-:W-:Y:S01]  /*b410*/  ISETP.GT.U32.AND P1, PT, R12, 0x2, PT ;  /* 0x000000020c00780c */ /* 0x000fe20003f24070 */
[----:B------:R-:W-:Y:S01]  /*b420*/  IMAD.MOV.U32 R8, RZ, RZ, -0x1 ;  /* 0xffffffffff087424 */ /* 0x000fe200078e00ff */
[----:B------:R-:W-:Y:S02]  /*b430*/  IADD3.X R17, R17, UR13, RZ, P4, !PT ;  /* 0x0000000d11117c10 */ /* 0x000fe4000a7fe4ff */
[----:B------:R-:W-:-:S02]  /*b440*/  ISETP.LT.U32.AND P1, PT, R3, 0x3, P1 ;  /* 0x000000030300780c */ /* 0x000fc40000f21070 */
[----:B------:R-:W-:Y:S01]  /*b450*/  PRMT R13, RZ, 0x7610, R13 ;  /* 0x00007610ff0d7816 */ /* 0x000fe2000000000d */
[----:B------:R-:W0:Y:S01]  /*b460*/  @P3 S2R R5, SR_CgaCtaId ;  /* 0x0000000000053919 */ /* 0x000e220000008800 */
[----:B------:R-:W-:-:S04]  /*b470*/  @P3 MOV R4, 0x400 ;  /* 0x0000040000043802 */ /* 0x000fc80000000f00 */
[----:B0-----:R-:W-:Y:S01]  /*b480*/  @P3 LEA R6, R5, R4, 0x18 ;  /* 0x0000000405063211 */ /* 0x001fe200078ec0ff */
[----:B------:R-:W-:-:S03]  /*b490*/  IMAD.WIDE.U32 R4, R12, -0x55555555, RZ ;  /* 0xaaaaaaab0c047825 */ /* 0x000fc600078e00ff */
[----:B------:R0:W-:Y:S01]  /*b4a0*/  @P3 SYNCS.ARRIVE.TRANS64.A1T0 RZ, [R6+URZ+0x48], RZ ;  /* 0x000048ff06ff39a7 */ /* 0x0001e2000810003f */
[----:B------:R-:W-:Y:S02]  /*b4b0*/  ISETP.GE.U32.AND P3, PT, R3, 0x3, PT ;  /* 0x000000030300780c */ /* 0x000fe40003f66070 */
[----:B------:R-:W-:Y:S02]  /*b4c0*/  SHF.R.U32.HI R7, RZ, 0x1, R5 ;  /* 0x00000001ff077819 */ /* 0x000fe40000011605 */
[----:B------:R-:W-:Y:S02]  /*b4d0*/  SEL R5, RZ, 0x1, !P1 ;  /* 0x00000001ff057807 */ /* 0x000fe40004800000 */
[----:B------:R-:W-:Y:S01]  /*b4e0*/  ISETP.GE.U32.AND P1, PT, R16, UR4, PT ;  /* 0x0000000410007c0c */ /* 0x000fe2000bf26070 */
[----:B------:R-:W-:Y:S01]  /*b4f0*/  IMAD R12, R7, -0x3, R12 ;  /* 0xfffffffd070c7824 */ /* 0x000fe200078e020c */
[----:B------:R-:W-:Y:S02]  /*b500*/  LOP3.LUT R0, R0, R5, RZ, 0x3c, !PT ;  /* 0x0000000500007212 */ /* 0x000fe400078e3cff */
[----:B------:R-:W-:-:S02]  /*b510*/  ISETP.GE.U32.AND.EX P1, PT, R17, UR5, PT, P1 ;  /* 0x0000000511007c0c */ /* 0x000fc4000bf26110 */
[----:B------:R-:W-:Y:S02]  /*b520*/  PRMT R4, RZ, 0x7610, R4 ;  /* 0x00007610ff047816 */ /* 0x000fe40000000004 */
[----:B------:R-:W-:Y:S01]  /*b530*/  @P3 LOP3.LUT R0, R0, 0x1, R7, 0x78, !PT ;  /* 0x0000000100003812 */ /* 0x000fe200078e7807 */
[----:B------:R-:W-:-:S08]  /*b540*/  IMAD.MOV.U32 R7, RZ, RZ, -0x1 ;  /* 0xffffffffff077424 */ /* 0x000fd000078e00ff */
[----:B0-----:R-:W-:Y:S05]  /*b550*/  @P1 BRA `(.L_x_297) ;  /* 0x00000004004c1947 */ /* 0x001fea0003800000 */
[----:B------:R-:W-:Y:S01]  /*b560*/  ULDC.64 UR4, c[0x0][0x628] ;  /* 0x00018a0000047ab9 */ /* 0x000fe20000000a00 */
[----:B------:R-:W0:Y:S01]  /*b570*/  S2R R15, SR_CTAID.X ;  /* 0x00000000000f7919 */ /* 0x000e220000002500 */
[----:B------:R-:W-:Y:S01]  /*b580*/  ISETP.NE.U32.AND P1, PT, RZ, UR4, PT ;  /* 0x00000004ff007c0c */ /* 0x000fe2000bf25070 */
[----:B------:R-:W-:Y:S01]  /*b590*/  ULDC UR7, c[0x0][0x630] ;  /* 0x00018c0000077ab9 */ /* 0x000fe20000000800 */
[----:B------:R-:W-:Y:S01]  /*b5a0*/  IMAD.MOV.U32 R4, RZ, RZ, R16 ;  /* 0x000000ffff047224 */ /* 0x000fe200078e0010 */
[----:B------:R-:W1:Y:S01]  /*b5b0*/  S2R R14, SR_CTAID.Y ;  /* 0x00000000000e7919 */ /* 0x000e620000002600 */
[----:B------:R-:W-:Y:S01]  /*b5c0*/  ISETP.NE.AND.EX P1, PT, RZ, UR5, PT, P1 ;  /* 0x00000005ff007c0c */ /* 0x000fe2000bf25310 */
[----:B------:R-:W-:-:S12]  /*b5d0*/  IMAD.MOV.U32 R5, RZ, RZ, R17 ;  /* 0x000000ffff057224 */ /* 0x000fd800078e0011 */
[----:B------:R-:W-:Y:S05]  /*b5e0*/  @!P1 BRA `(.L_x_298) ;  /* 0x0000000000289947 */ /* 0x000fea0003800000 */
[----:B------:R-:W-:Y:S02]  /*b5f0*/  ULDC UR6, c[0x0][0x634] ;  /* 0x00018d0000067ab9 */ /* 0x000fe40000000800 */
[----:B------:R-:W-:-:S05]  /*b600*/  IADD3 R9, P1, R16, UR6, RZ ;  /* 0x0000000610097c10 */ /* 0x000fca000ff3e0ff */
[----:B------:R-:W-:-:S04]  /*b610*/  IMAD.X R21, RZ, RZ, R17, P1 ;  /* 0x000000ffff157224 */ /* 0x000fc800008e0611 */
[----:B------:R-:W-:-:S04]  /*b620*/  IMAD.WIDE.U32 R6, R21, UR4, RZ ;  /* 0x0000000415067c25 */ /* 0x000fc8000f8e00ff */
[----:B------:R-:W-:-:S04]  /*b630*/  IMAD.WIDE.U32 R6, P1, R9, UR5, R6 ;  /* 0x0000000509067c25 */ /* 0x000fc8000f820006 */
[----:B------:R-:W-:-:S04]  /*b640*/  IMAD.WIDE.U32 R8, R9, UR4, RZ ;  /* 0x0000000409087c25 */ /* 0x000fc8000f8e00ff */
[----:B------:R-:W-:Y:S01]  /*b650*/  IMAD.X R5, RZ, RZ, RZ, P1 ;  /* 0x000000ffff057224 */ /* 0x000fe200008e06ff */
[----:B------:R-:W-:Y:S01]  /*b660*/  IADD3 RZ, P1, R9, R6, RZ ;  /* 0x0000000609ff7210 */ /* 0x000fe20007f3e0ff */
[----:B------:R-:W-:-:S04]  /*b670*/  IMAD.MOV.U32 R4, RZ, RZ, R7 ;  /* 0x000000ffff047224 */ /* 0x000fc800078e0007 */
[----:B------:R-:W-:-:S08]  /*b680*/  IMAD.WIDE.U32.X R4, R21, UR5, R4, P1 ;  /* 0x0000000515047c25 */ /* 0x000fd000088e0404 */
.L_x_298:
[--C-:B------:R-:W-:Y:S01]  /*b690*/  SHF.R.U64 R8, R4, UR7, R5.reuse ;  /* 0x0000000704087c19 */ /* 0x100fe20008001205 */
[----:B------:R-:W-:Y:S01]  /*b6a0*/  ULDC.64 UR4, c[0x0][0x620] ;  /* 0x0001880000047ab9 */ /* 0x000fe20000000a00 */
[----:B------:R-:W-:Y:S01]  /*b6b0*/  SHF.R.U32.HI R4, RZ, UR7, R5 ;  /* 0x00000007ff047c19 */ /* 0x000fe20008011605 */
[----:B------:R-:W2:Y:S01]  /*b6c0*/  LDC R24, c[0x0][0x144] ;  /* 0x00005100ff187b82 */ /* 0x000ea20000000800 */
[----:B------:R-:W-:Y:S01]  /*b6d0*/  IADD3 R7, P1, RZ, -R8, RZ ;  /* 0x80000008ff077210 */ /* 0x000fe20007f3e0ff */
[----:B------:R-:W-:Y:S01]  /*b6e0*/  ULDC.64 UR8, c[0x0][0x640] ;  /* 0x0001900000087ab9 */ /* 0x000fe20000000a00 */
[----:B0-----:R-:W-:Y:S01]  /*b6f0*/  I2FP.F32.U32 R9, R15 ;  /* 0x0000000f00097245 */ /* 0x001fe20000201000 */
[----:B------:R-:W-:Y:S02]  /*b700*/  ULDC UR6, c[0x0][0x608] ;  /* 0x0001820000067ab9 */ /* 0x000fe40000000800 */
[----:B------:R-:W-:Y:S01]  /*b710*/  IMAD.X R4, RZ, RZ, ~R4, P1 ;  /* 0x000000ffff047224 */ /* 0x000fe200008e0e04 */
[----:B------:R-:W-:Y:S01]  /*b720*/  ISETP.NE.U32.AND P1, PT, RZ, UR8, PT ;  /* 0x00000008ff007c0c */ /* 0x000fe2000bf25070 */
[----:B------:R-:W0:Y:S02]  /*b730*/  LDC R21, c[0x0][0x148] ;  /* 0x00005200ff157b82 */ /* 0x000e240000000800 */
[----:B------:R-:W-:Y:S01]  /*b740*/  IMAD R6, R4, UR4, RZ ;  /* 0x0000000404067c24 */ /* 0x000fe2000f8e02ff */
[----:B------:R-:W-:Y:S01]  /*b750*/  ISETP.NE.AND.EX P1, PT, RZ, UR9, PT, P1 ;  /* 0x00000009ff007c0c */ /* 0x000fe2000bf25310 */
[----:B------:R-:W-:Y:S01]  /*b760*/  IMAD.WIDE.U32 R4, R7, UR4, R16 ;  /* 0x0000000407047c25 */ /* 0x000fe2000f8e0010 */
[----:B------:R-:W-:-:S03]  /*b770*/  ULDC UR4, c[0x0][0x150] ;  /* 0x0000540000047ab9 */ /* 0x000fc60000000800 */
[----:B------:R-:W-:Y:S02]  /*b780*/  IMAD R7, R7, UR5, R6 ;  /* 0x0000000507077c24 */ /* 0x000fe4000f8e0206 */
[----:B------:R-:W-:Y:S01]  /*b790*/  FMUL R6, R9, UR4 ;  /* 0x0000000409067c20 */ /* 0x000fe20008400000 */
[----:B------:R-:W-:Y:S01]  /*b7a0*/  ULDC UR4, c[0x0][0x618] ;  /* 0x0001860000047ab9 */ /* 0x000fe20000000800 */
[----:B------:R-:W-:Y:S01]  /*b7b0*/  ULDC UR5, c[0x0][0x154] ;  /* 0x0000550000057ab9 */ /* 0x000fe20000000800 */
[----:B------:R-:W-:-:S03]  /*b7c0*/  IMAD.IADD R5, R5, 0x1, R7 ;  /* 0x0000000105057824 */ /* 0x000fc600078e0207 */
[----:B------:R-:W3:Y:S02]  /*b7d0*/  F2I.U32.TRUNC.NTZ R6, R6 ;  /* 0x0000000600067305 */ /* 0x000ee4000020f000 */
[----:B------:R-:W-:Y:S02]  /*b7e0*/  SHF.R.U64 R9, R4, UR4, R5 ;  /* 0x0000000404097c19 */ /* 0x000fe40008001205 */
[----:B-1----:R-:W-:-:S05]  /*b7f0*/  I2FP.F32.U32 R4, R14 ;  /* 0x0000000e00047245 */ /* 0x002fca0000201000 */
[----:B------:R-:W-:Y:S01]  /*b800*/  FMUL R22, R4, UR5 ;  /* 0x0000000504167c20 */ /* 0x000fe20008400000 */
[----:B------:R-:W-:Y:S01]  /*b810*/  SHF.R.U32.HI R4, RZ, UR4, R5 ;  /* 0x00000004ff047c19 */ /* 0x000fe20008011605 */
[----:B------:R-:W-:-:S03]  /*b820*/  ULDC UR4, c[0x0][0x658] ;  /* 0x0001960000047ab9 */ /* 0x000fc60000000800 */
[--C-:B------:R-:W-:Y:S01]  /*b830*/  SHF.R.U64 R20, R9, UR6, R4.reuse ;  /* 0x0000000609147c19 */ /* 0x100fe20008001204 */
[----:B------:R-:W1:Y:S01]  /*b840*/  F2I.U32.TRUNC.NTZ R22, R22 ;  /* 0x0000001600167305 */ /* 0x000e62000020f000 */
[----:B------:R-:W-:Y:S01]  /*b850*/  SHF.R.U32.HI R5, RZ, UR6, R4 ;  /* 0x00000006ff057c19 */ /* 0x000fe20008011604 */
[----:B---3--:R-:W-:-:S03]  /*b860*/  IMAD.MOV R6, RZ, RZ, -R6 ;  /* 0x000000ffff067224 */ /* 0x008fc600078e0a06 */
[----:B------:R-:W-:Y:S01]  /*b870*/  SHF.R.U64 R18, R20, UR4, R5 ;  /* 0x0000000414127c19 */ /* 0x000fe20008001205 */
[----:B--2---:R-:W-:Y:S01]  /*b880*/  IMAD R15, R24, R6, R15 ;  /* 0x00000006180f7224 */ /* 0x004fe200078e020f */
[----:B------:R-:W-:-:S03]  /*b890*/  SHF.R.U32.HI R23, RZ, UR4, R5 ;  /* 0x00000004ff177c19 */ /* 0x000fc60008011605 */
[----:B------:R-:W-:Y:S02]  /*b8a0*/  IMAD.MOV.U32 R4, RZ, RZ, R18 ;  /* 0x000000ffff047224 */ /* 0x000fe400078e0012 */
[----:B------:R-:W-:Y:S01]  /*b8b0*/  IMAD.MOV.U32 R5, RZ, RZ, R23 ;  /* 0x000000ffff057224 */ /* 0x000fe200078e0017 */
[----:B-1----:R-:W-:Y:S06]  /*b8c0*/  @!P1 BRA `(.L_x_299) ;  /* 0x0000000000289947 */ /* 0x002fec0003800000 */
[----:B------:R-:W-:Y:S02]  /*b8d0*/  ULDC UR4, c[0x0][0x64c] ;  /* 0x0001930000047ab9 */ /* 0x000fe40000000800 */
[----:B------:R-:W-:-:S05]  /*b8e0*/  IADD3 R5, P1, R18, UR4, RZ ;  /* 0x0000000412057c10 */ /* 0x000fca000ff3e0ff */
[----:B------:R-:W-:-:S04]  /*b8f0*/  IMAD.X R23, RZ, RZ, R23, P1 ;  /* 0x000000ffff177224 */ /* 0x000fc800008e0617 */
[----:B------:R-:W-:-:S04]  /*b900*/  IMAD.WIDE.U32 R6, R23, UR8, RZ ;  /* 0x0000000817067c25 */ /* 0x000fc8000f8e00ff */
[----:B------:R-:W-:-:S04]  /*b910*/  IMAD.WIDE.U32 R6, P1, R5, UR9, R6 ;  /* 0x0000000905067c25 */ /* 0x000fc8000f820006 */
[----:B------:R-:W-:-:S04]  /*b920*/  IMAD.WIDE.U32 R4, R5, UR8, RZ ;  /* 0x0000000805047c25 */ /* 0x000fc8000f8e00ff */
[----:B------:R-:W-:Y:S01]  /*b930*/  IMAD.MOV.U32 R4, RZ, RZ, R7 ;  /* 0x000000ffff047224 */ /* 0x000fe200078e0007 */
[----:B------:R-:W-:Y:S01]  /*b940*/  IADD3 RZ, P3, R5, R6, RZ ;  /* 0x0000000605ff7210 */ /* 0x000fe20007f7e0ff */
[----:B------:R-:W-:-:S04]  /*b950*/  IMAD.X R5, RZ, RZ, RZ, P1 ;  /* 0x000000ffff057224 */ /* 0x000fc800008e06ff */
[----:B------:R-:W-:-:S08]  /*b960*/  IMAD.WIDE.U32.X R4, R23, UR9, R4, P3 ;  /* 0x0000000917047c25 */ /* 0x000fd000098e0404 */
.L_x_299:
[----:B------:R-:W-:Y:S01]  /*b970*/  ISETP.NE.AND P1, PT, R2, 0x1, PT ;  /* 0x000000010200780c */ /* 0x000fe20003f25270 */
[----:B------:R-:W-:Y:S01]  /*b980*/  ULDC UR4, c[0x0][0x648] ;  /* 0x0001920000047ab9 */ /* 0x000fe20000000800 */
[----:B------:R-:W-:Y:S01]  /*b990*/  LOP3.LUT R20, R20, UR17, RZ, 0xc0, !PT ;  /* 0x0000001114147c12 */ /* 0x000fe2000f8ec0ff */
[----:B------:R-:W-:Y:S01]  /*b9a0*/  IMAD.MOV R22, RZ, RZ, -R22 ;  /* 0x000000ffff167224 */ /* 0x000fe200078e0a16 */
[----:B------:R-:W-:Y:S01]  /*b9b0*/  SHF.R.U64 R5, R4, UR4, R5 ;  /* 0x0000000404057c19 */ /* 0x000fe20008001205 */
[----:B------:R-:W-:Y:S01]  /*b9c0*/  ULDC UR4, c[0x0][0x638] ;  /* 0x00018e0000047ab9 */ /* 0x000fe20000000800 */
[----:B------:R-:W-:Y:S01]  /*b9d0*/  LOP3.LUT R9, R9, UR16, RZ, 0xc0, !PT ;  /* 0x0000001009097c12 */ /* 0x000fe2000f8ec0ff */
[----:B------:R-:W-:Y:S01]  /*b9e0*/  ULDC UR5, c[0x0][0x610] ;  /* 0x0001840000057ab9 */ /* 0x000fe20000000800 */
[----:B------:R-:W-:Y:S02]  /*b9f0*/  IMAD.MOV.U32 R4, RZ, RZ, 0x1 ;  /* 0x00000001ff047424 */ /* 0x000fe400078e00ff */
[----:B------:R-:W-:-:S02]  /*ba00*/  IMAD.MOV R7, RZ, RZ, -R5 ;  /* 0x000000ffff077224 */ /* 0x000fc400078e0a05 */
[----:B------:R-:W-:Y:S02]  /*ba10*/  IMAD R20, R5, UR18, R20 ;  /* 0x0000001205147c24 */ /* 0x000fe4000f8e0214 */
[----:B0-----:R-:W-:Y:S02]  /*ba20*/  @P1 IMAD R15, R21, R22, R14 ;  /* 0x00000016150f1224 */ /* 0x001fe400078e020e */
[----:B------:R-:W-:Y:S01]  /*ba30*/  IMAD R18, R7, UR4, R18 ;  /* 0x0000000407127c24 */ /* 0x000fe2000f8e0212 */
[----:B------:R-:W-:Y:S01]  /*ba40*/  ULDC UR4, c[0x0][0x600] ;  /* 0x0001800000047ab9 */ /* 0x000fe20000000800 */
[----:B------:R-:W-:Y:S02]  /*ba50*/  IMAD R15, R20, UR5, R15 ;  /* 0x00000005140f7c24 */ /* 0x000fe4000f8e020f */
[----:B------:R-:W-:-:S05]  /*ba60*/  IMAD R18, R18, UR4, R9 ;  /* 0x0000000412127c24 */ /* 0x000fca000f8e0209 */
[----:B------:R-:W-:Y:S02]  /*ba70*/  SEL R9, R18, R15, !P1 ;  /* 0x0000000f12097207 */ /* 0x000fe40004800000 */
[----:B------:R-:W-:-:S07]  /*ba80*/  SEL R7, R15, R18, !P1 ;  /* 0x000000120f077207 */ /* 0x000fce0004800000 */
.L_x_297:
[----:B------:R-:W-:Y:S05]  /*ba90*/  BSYNC B1 ;  /* 0x0000000000017941 */ /* 0x000fea0003800000 */
.L_x_296:
[----:B------:R-:W-:-:S13]  /*baa0*/  LOP3.LUT P1, RZ, R4, 0xff, RZ, 0xc0, !PT ;  /* 0x000000ff04ff7812 */ /* 0x000fda000782c0ff */
[----:B------:R-:W-:Y:S05]  /*bab0*/  @P1 BRA `(.L_x_300) ;  /* 0xfffffff4004c1947 */ /* 0x000fea000383ffff */
[----:B------:R-:W-:Y:S05]  /*bac0*/  BSYNC B0 ;  /* 0x0000000000007941 */ /* 0x000fea0003800000 */
.L_x_288:
[----:B------:R-:W-:-:S03]  /*bad0*/  UMOV UR4, 0xffffffff ;  /* 0xffffffff00047882 */ /* 0x000fc60000000000 */
[----:B------:R-:W-:Y:S05]  /*bae0*/  BRA.DIV UR4, `(.L_x_301) ;  /* 0x0000000204f47947 */ /* 0x000fea000b800000 */
[----:B------:R-:W-:-:S13]  /*baf0*/  ELECT P6, URZ, PT ;  /* 0x00000000003f782f */ /* 0x000fda00038c0000 */
.L_x_314:
[----:B------:R-:W-:Y:S04]  /*bb00*/  BSSY B0, `(.L_x_302) ;  /* 0x0000022000007945 */ /* 0x000fe80003800000 */
[----:B------:R-:W-:Y:S05]  /*bb10*/  @!P6 BRA `(.L_x_303) ;  /* 0x000000000080e947 */ /* 0x000fea0003800000 */
[----:B------:R-:W-:-:S04]  /*bb20*/  LOP3.LUT R19, R19, 0x2, RZ, 0xfc, !PT ;  /* 0x0000000213137812 */ /* 0x000fc800078efcff */
[----:B------:R-:W-:-:S13]  /*bb30*/  ISETP.NE.AND P0, PT, R19, 0x3, PT ;  /* 0x000000031300780c */ /* 0x000fda0003f05270 */
[----:B------:R-:W-:Y:S05]  /*bb40*/  @!P0 BRA `(.L_x_304) ;  /* 0x0000000000048947 */ /* 0x000fea0003800000 */
[----:B------:R-:W-:Y:S01]  /*bb50*/  BPT.TRAP 0x1 ;  /* 0x000000040000795c */ /* 0x000fe20000300000 */
.L_x_304:
[----:B------:R-:W0:Y:S01]  /*bb60*/  S2R R3, SR_CgaCtaId ;  /* 0x0000000000037919 */ /* 0x000e220000008800 */
[----:B------:R-:W-:-:S04]  /*bb70*/  MOV R2, 0x400 ;  /* 0x0000040000027802 */ /* 0x000fc80000000f00 */
[----:B0-----:R-:W-:Y:S02]  /*bb80*/  LEA R3, R3, R2, 0x18 ;  /* 0x0000000203037211 */ /* 0x001fe400078ec0ff */
[----:B------:R-:W-:-:S03]  /*bb90*/  SHF.L.U32 R2, R0, 0x1f, RZ ;  /* 0x0000001f00027819 */ /* 0x000fc600000006ff */
[----:B------:R-:W-:-:S04]  /*bba0*/  VIADD R3, R3, 0x18 ;  /* 0x0000001803037836 */ /* 0x000fc80000000000 */
[C---:B------:R-:W-:Y:S02]  /*bbb0*/  IMAD R7, R12.reuse, 0x8, R3 ;  /* 0x000000080c077824 */ /* 0x040fe400078e0203 */
[----:B------:R-:W-:Y:S02]  /*bbc0*/  VIADD R12, R12, 0x1 ;  /* 0x000000010c0c7836 */ /* 0x000fe40000000000 */
[----:B------:R-:W0:Y:S03]  /*bbd0*/  SYNCS.PHASECHK.TRANS64.TRYWAIT P0, [R7+URZ], R2 ;  /* 0x00000002070075a7 */ /* 0x000e26000800017f */
[----:B------:R-:W-:-:S04]  /*bbe0*/  ISETP.NE.AND P1, PT, R12, 0x3, PT ;  /* 0x000000030c00780c */ /* 0x000fc80003f25270 */
[----:B------:R-:W-:Y:S02]  /*bbf0*/  SEL R5, RZ, 0x1, P1 ;  /* 0x00000001ff057807 */ /* 0x000fe40000800000 */
[----:B------:R-:W-:Y:S02]  /*bc00*/  SEL R12, R12, RZ, P1 ;  /* 0x000000ff0c0c7207 */ /* 0x000fe40000800000 */
[----:B------:R-:W-:-:S03]  /*bc10*/  LOP3.LUT R5, R0, R5, RZ, 0x3c, !PT ;  /* 0x0000000500057212 */ /* 0x000fc600078e3cff */
[----:B------:R-:W-:Y:S01]  /*bc20*/  IMAD R9, R12, 0x8, R3 ;  /* 0x000000080c097824 */ /* 0x000fe200078e0203 */
[----:B------:R-:W-:Y:S01]  /*bc30*/  SHF.L.U32 R4, R5, 0x1f, RZ ;  /* 0x0000001f05047819 */ /* 0x000fe200000006ff */
[----:B0-----:R-:W-:Y:S06]  /*bc40*/  @!P0 BRA `(.L_x_305) ;  /* 0x0000000000bc8947 */ /* 0x001fec0003800000 */
.L_x_315:
[----:B------:R-:W1:Y:S01]  /*bc50*/  SYNCS.PHASECHK.TRANS64.TRYWAIT P0, [R9+URZ], R4 ;  /* 0x00000004090075a7 */ /* 0x000e62000800017f */
[----:B------:R-:W-:-:S05]  /*bc60*/  VIADD R0, R12, 0x1 ;  /* 0x000000010c007836 */ /* 0x000fca0000000000 */
[----:B------:R-:W-:-:S04]  /*bc70*/  ISETP.NE.AND P1, PT, R0, 0x3, PT ;  /* 0x000000030000780c */ /* 0x000fc80003f25270 */
[----:B0-----:R-:W-:Y:S02]  /*bc80*/  SEL R2, RZ, 0x1, P1 ;  /* 0x00000001ff027807 */ /* 0x001fe40000800000 */
[----:B------:R-:W-:Y:S02]  /*bc90*/  SEL R0, R0, RZ, P1 ;  /* 0x000000ff00007207 */ /* 0x000fe40000800000 */
[----:B------:R-:W-:Y:S01]  /*bca0*/  LOP3.LUT R2, R5, R2, RZ, 0x3c, !PT ;  /* 0x0000000205027212 */ /* 0x000fe200078e3cff */
[----:B-1----:R-:W-:Y:S06]  /*bcb0*/  @!P0 BRA `(.L_x_306) ;  /* 0x0000000000b48947 */ /* 0x002fec0003800000 */
.L_x_316:
[----:B------:R-:W-:Y:S01]  /*bcc0*/  IMAD R3, R0, 0x8, R3 ;  /* 0x0000000800037824 */ /* 0x000fe200078e0203 */
[----:B------:R-:W-:-:S07]  /*bcd0*/  SHF.L.U32 R0, R2, 0x1f, RZ ;  /* 0x0000001f02007819 */ /* 0x000fce00000006ff */
.L_x_307:
[----:B-1----:R1:W2:Y:S02]  /*bce0*/  SYNCS.PHASECHK.TRANS64.TRYWAIT P0, [R3+URZ], R0 ;  /* 0x00000000030075a7 */ /* 0x0022a4000800017f */
[----:B--2---:R-:W-:Y:S05]  /*bcf0*/  @!P0 NANOSLEEP.SYNCS 0x989680 ;  /* 0x009896800000895d */ /* 0x004fea0003900000 */
[----:B------:R-:W2:Y:S02]  /*bd00*/  @!P0 SYNCS.PHASECHK.TRANS64 P0, [R3+URZ], R0 ;  /* 0x00000000030085a7 */ /* 0x000ea4000800007f */
[----:B--2---:R-:W-:Y:S05]  /*bd10*/  @!P0 BRA `(.L_x_307) ;  /* 0xfffffffc00f08947 */ /* 0x004fea000383ffff */
.L_x_303:
[----:B------:R-:W-:Y:S05]  /*bd20*/  BSYNC B0 ;  /* 0x0000000000007941 */ /* 0x000fea0003800000 */
.L_x_302:
[----:B------:R-:W-:Y:S05]  /*bd30*/  EXIT ;  /* 0x000000000000794d */ /* 0x000fea0003800000 */
.L_x_17:
[----:B---3--:R3:W4:Y:S02]  /*bd40*/  SYNCS.PHASECHK.TRANS64.TRYWAIT P1, [R3+URZ], R0 ;  /* 0x00000000030075a7 */ /* 0x008724000802017f */
[----:B----4-:R-:W-:Y:S05]  /*bd50*/  @!P1 NANOSLEEP.SYNCS 0x989680 ;  /* 0x009896800000995d */ /* 0x010fea0003900000 */
[----:B------:R-:W4:Y:S02]  /*bd60*/  @!P1 SYNCS.PHASECHK.TRANS64 P1, [R3+URZ], R0 ;  /* 0x00000000030095a7 */ /* 0x000f24000802007f */
[----:B----4-:R-:W-:Y:S05]  /*bd70*/  @!P1 BRA `(.L_x_17) ;  /* 0xfffffffc00f09947 */ /* 0x010fea000383ffff */
[----:B------:R-:W-:Y:S05]  /*bd80*/  BRA `(.L_x_16) ;  /* 0xffffff5400187947 */ /* 0x000fea000383ffff */
.L_x_22:
[----:B-1----:R-:W-:-:S04]  /*bd90*/  IMAD.U32 R4, RZ, RZ, UR8 ;  /* 0x00000008ff047e24 */ /* 0x002fc8000f8e00ff */
[----:B------:R1:W2:Y:S03]  /*bda0*/  SYNCS.PHASECHK.TRANS64.TRYWAIT P1, [R4+URZ], R3 ;  /* 0x00000003040075a7 */ /* 0x0002a6000802017f */
[----:B--2---:R-:W-:Y:S05]  /*bdb0*/  @!P1 NANOSLEEP.SYNCS 0x989680 ;  /* 0x009896800000995d */ /* 0x004fea0003900000 */
[----:B------:R-:W2:Y:S02]  /*bdc0*/  @!P1 SYNCS.PHASECHK.TRANS64 P1, [R4+URZ], R3 ;  /* 0x00000003040095a7 */ /* 0x000ea4000802007f */
[----:B--2---:R-:W-:Y:S05]  /*bdd0*/  @!P1 BRA `(.L_x_22) ;  /* 0xfffffffc00ec9947 */ /* 0x004fea000383ffff */
[----:B------:R-:W-:Y:S05]  /*bde0*/  BRA `(.L_x_21) ;  /* 0xffffff5800487947 */ /* 0x000fea000383ffff */
.L_x_289:
[----:B------:R-:W-:Y:S01]  /*bdf0*/  BSSY B1, `(.L_x_308) ;  /* 0x0000006000017945 */ /* 0x000fe20003800000 */
[----:B------:R-:W-:-:S07]  /*be00*/  IMAD.MOV.U32 R15, RZ, RZ, -0x1 ;  /* 0xffffffffff0f7424 */ /* 0x000fce00078e00ff */
[----:B------:R-:W-:Y:S05]  /*be10*/  WARPSYNC.COLLECTIVE R15, `(.L_x_309) ;  /* 0x000000000f0c7348 */ /* 0x000fea0003c00000 */
[----:B------:R-:W-:Y:S02]  /*be20*/  ELECT P6, UR62, PT ;  /* 0x00000000003e782f */ /* 0x000fe400038c0000 */
[----:B------:R-:W-:Y:S01]  /*be30*/  MOV R14, UR62 ;  /* 0x0000003e000e7c02 */ /* 0x000fe20008000f00 */
[----:B------:R-:W-:Y:S10]  /*be40*/  ENDCOLLECTIVE ;  /* 0x000000000000791b */ /* 0x000ff40003800000 */
.L_x_309:
[----:B------:R-:W-:Y:S05]  /*be50*/  BSYNC B1 ;  /* 0x0000000000017941 */ /* 0x000fea0003800000 */
.L_x_308:
[----:B------:R-:W-:Y:S05]  /*be60*/  BRA `(.L_x_310) ;  /* 0xfffffff0006c7947 */ /* 0x000fea000383ffff */
.L_x_292:
[----:B0-----:R0:W1:Y:S02]  /*be70*/  SYNCS.PHASECHK.TRANS64.TRYWAIT P1, [R14+URZ+0x18], R7 ;  /* 0x000018070e0075a7 */ /* 0x001064000802017f */
[----:B-1----:R-:W-:Y:S05]  /*be80*/  @!P1 NANOSLEEP.SYNCS 0x989680 ;  /* 0x009896800000995d */ /* 0x002fea0003900000 */
[----:B------:R-:W1:Y:S02]  /*be90*/  @!P1 SYNCS.PHASECHK.TRANS64 P1, [R14+URZ+0x18], R7 ;  /* 0x000018070e0095a7 */ /* 0x000e64000802007f */
[----:B-1----:R-:W-:Y:S05]  /*bea0*/  @!P1 BRA `(.L_x_292) ;  /* 0xfffffffc00f09947 */ /* 0x002fea000383ffff */
[----:B------:R-:W-:Y:S05]  /*beb0*/  BRA `(.L_x_311) ;  /* 0xfffffff000a07947 */ /* 0x000fea000383ffff */
.L_x_301:
[----:B------:R-:W-:Y:S01]  /*bec0*/  BSSY B0, `(.L_x_312) ;  /* 0x0000006000007945 */ /* 0x000fe20003800000 */
[----:B------:R-:W-:-:S07]  /*bed0*/  IMAD.MOV.U32 R15, RZ, RZ, -0x1 ;  /* 0xffffffffff0f7424 */ /* 0x000fce00078e00ff */
[----:B------:R-:W-:Y:S05]  /*bee0*/  WARPSYNC.COLLECTIVE R15, `(.L_x_313) ;  /* 0x000000000f0c7348 */ /* 0x000fea0003c00000 */
[----:B------:R-:W-:Y:S02]  /*bef0*/  ELECT P6, UR62, PT ;  /* 0x00000000003e782f */ /* 0x000fe400038c0000 */
[----:B------:R-:W-:Y:S01]  /*bf00*/  MOV R14, UR62 ;  /* 0x0000003e000e7c02 */ /* 0x000fe20008000f00 */
[----:B------:R-:W-:Y:S10]  /*bf10*/  ENDCOLLECTIVE ;  /* 0x000000000000791b */ /* 0x000ff40003800000 */
.L_x_313:
[----:B------:R-:W-:Y:S05]  /*bf20*/  BSYNC B0 ;  /* 0x0000000000007941 */ /* 0x000fea0003800000 */
.L_x_312:
[----:B------:R-:W-:Y:S05]  /*bf30*/  BRA `(.L_x_314) ;  /* 0xfffffff800f07947 */ /* 0x000fea000383ffff */
.L_x_305:
[----:B0-----:R0:W1:Y:S02]  /*bf40*/  SYNCS.PHASECHK.TRANS64.TRYWAIT P0, [R7+URZ], R2 ;  /* 0x00000002070075a7 */ /* 0x001064000800017f */
[----:B-1----:R-:W-:Y:S05]  /*bf50*/  @!P0 NANOSLEEP.SYNCS 0x989680 ;  /* 0x009896800000895d */ /* 0x002fea0003900000 */
[----:B------:R-:W1:Y:S02]  /*bf60*/  @!P0 SYNCS.PHASECHK.TRANS64 P0, [R7+URZ], R2 ;  /* 0x00000002070085a7 */ /* 0x000e64000800007f */
[----:B-1----:R-:W-:Y:S05]  /*bf70*/  @!P0 BRA `(.L_x_305) ;  /* 0xfffffffc00f08947 */ /* 0x002fea000383ffff */
[----:B------:R-:W-:Y:S05]  /*bf80*/  BRA `(.L_x_315) ;  /* 0xfffffffc00307947 */ /* 0x000fea000383ffff */
.L_x_306:
[----:B0-----:R0:W1:Y:S02]  /*bf90*/  SYNCS.PHASECHK.TRANS64.TRYWAIT P0, [R9+URZ], R4 ;  /* 0x00000004090075a7 */ /* 0x001064000800017f */
[----:B-1----:R-:W-:Y:S05]  /*bfa0*/  @!P0 NANOSLEEP.SYNCS 0x989680 ;  /* 0x009896800000895d */ /* 0x002fea0003900000 */
[----:B------:R-:W1:Y:S02]  /*bfb0*/  @!P0 SYNCS.PHASECHK.TRANS64 P0, [R9+URZ], R4 ;  /* 0x00000004090085a7 */ /* 0x000e64000800007f */
[----:B-1----:R-:W-:Y:S05]  /*bfc0*/  @!P0 BRA `(.L_x_306) ;  /* 0xfffffffc00f08947 */ /* 0x002fea000383ffff */
[----:B------:R-:W-:Y:S05]  /*bfd0*/  BRA `(.L_x_316) ;  /* 0xfffffffc00387947 */ /* 0x000fea000383ffff */
.L_x_317:
[----:B------:R-:W-:-:S00]  /*bfe0*/  BRA `(.L_x_317) ;  /* 0xfffffffc00fc7947 */ /* 0x000fc0000383ffff */
[----:B------:R-:W-:-:S00]  /*bff0*/  NOP ;  /* 0x0000000000007918 */ /* 0x000fc00000000000 */
        /* <DEDUP_REMOVED lines=8> */
.L_x_318:


//--------------------- .nv.global.init           --------------------------
	.section	.nv.global.init,"aw",@progbits
.nv.global.init:
	.type		$str$22,@object
	.size		$str$22,($str$23 - $str$22)
$str$22:
        /*0000*/ 	.byte	0x6b, 0x5f, 0x74, 0x69, 0x6c, 0x65, 0x5f, 0x63, 0x6f, 0x75, 0x6e, 0x74, 0x20, 0x3e, 0x3d, 0x20
        /*0010*/ 	.byte	0x31, 0x00
	.type		$str$23,@object
	.size		$str$23,(__unnamed_1 - $str$23)
$str$23:
        /*0012*/ 	.byte	0x2f, 0x74, 0x6d, 0x70, 0x2f, 0x63, 0x75, 0x74, 0x6c, 0x61, 0x73, 0x73, 0x5f, 0x73, 0x77, 0x65
        /*0022*/ 	.byte	0x65, 0x70, 0x5f, 0x73, 0x72, 0x63, 0x2f, 0x69, 0x6e, 0x63, 0x6c, 0x75, 0x64, 0x65, 0x2f, 0x63
        /*0032*/ 	.byte	0x75, 0x74, 0x6c, 0x61, 0x73, 0x73, 0x2f, 0x67, 0x65, 0x6d, 0x6d, 0x2f, 0x63, 0x6f, 0x6c, 0x6c
        /*0042*/ 	.byte	0x65, 0x63, 0x74, 0x69, 0x76, 0x65, 0x2f, 0x73, 0x6d, 0x39, 0x30, 0x5f, 0x6d, 0x6d, 0x61, 0x5f
        /*0052*/ 	.byte	0x74, 0x6d, 0x61, 0x5f, 0x67, 0x6d, 0x6d, 0x61, 0x5f, 0x73, 0x73, 0x5f, 0x77, 0x61, 0x72, 0x70
        /*0062*/ 	.byte	0x73, 0x70, 0x65, 0x63, 0x69, 0x61, 0x6c, 0x69, 0x7a, 0x65, 0x64, 0x2e, 0x68, 0x70, 0x70, 0x00
	.type		__unnamed_1,@object
	.size		__unnamed_1,(.L_0 - __unnamed_1)
__unnamed_1:
        /*0072*/ 	.byte	0x76, 0x6f, 0x69, 0x64, 0x20, 0x63, 0x75, 0x74, 0x6c, 0x61, 0x73, 0x73, 0x3a, 0x3a, 0x67, 0x65
        /* <DEDUP_REMOVED lines=177> */
        /*0b92*/ 	.byte	0x00
.L_0:


//--------------------- .nv.shared._ZN7cutlass13device_kernelINS_4gemm6kernel13GemmUniversalIN4cute5tupleIJiiiiEEENS1_10collective13CollectiveMmaINS1_34MainloopSm90TmaGmmaWarpSpecializedILi3ENS5_IJNS4_1CILi1EEESB_SB_EEENS1_35KernelTmaWarpSpecializedCooperativeEEENS5_IJNSA_ILi256EEENSA_ILi128EEENSA_ILi32EEEEEENS_10tfloat32_tENS5_IJlSB_lEEESJ_SK_NS4_8TiledMMAINS4_8MMA_AtomIJNS4_4SM904GMMA30MMA_64x128x8_F32TF32TF32_SS_TNILNSO_7ScaleInE1ELSQ_1EEEEEENS4_6LayoutINS5_IJNSA_ILi2EEESB_SB_EEENS5_IJSB_NSA_ILi0EEESW_EEEEENS5_IJNS4_10UnderscoreESZ_SZ_EEEEENS4_13SM90_TMA_LOADENS4_14ComposedLayoutINS4_7SwizzleILi3ELi4ELi3EEENS4_18smem_ptr_flag_bitsILi32EEENST_INS5_IJNSA_ILi8EEESH_EEENS5_IJSH_SB_EEEEEEEvNS4_8identityES12_S1C_vS1D_EENS_8epilogue10collective6detail29Sm90TmaWarpSpecializedAdapterINS1G_15DefaultEpilogueISJ_SK_SK_NS1F_6thread17LinearCombinationISJ_Li1EffLNS1K_9ScaleType4KindE0ELNS_15FloatRoundStyleE2ESJ_EENS1_15EpilogueDefaultEEEEEvvEEEEvNT_6ParamsE --------------------------
	.section	.nv.shared._ZN7cutlass13device_kernelINS_4gemm6kernel13GemmUniversalIN4cute5tupleIJiiiiEEENS1_10collective13CollectiveMmaINS1_34MainloopSm90TmaGmmaWarpSpecializedILi3ENS5_IJNS4_1CILi1EEESB_SB_EEENS1_35KernelTmaWarpSpecializedCooperativeEEENS5_IJNSA_ILi256EEENSA_ILi128EEENSA_ILi32EEEEEENS_10tfloat32_tENS5_IJlSB_lEEESJ_SK_NS4_8TiledMMAINS4_8MMA_AtomIJNS4_4SM904GMMA30MMA_64x128x8_F32TF32TF32_SS_TNILNSO_7ScaleInE1ELSQ_1EEEEEENS4_6LayoutINS5_IJNSA_ILi2EEESB_SB_EEENS5_IJSB_NSA_ILi0EEESW_EEEEENS5_IJNS4_10UnderscoreESZ_SZ_EEEEENS4_13SM90_TMA_LOADENS4_14ComposedLayoutINS4_7SwizzleILi3ELi4ELi3EEENS4_18smem_ptr_flag_bitsILi32EEENST_INS5_IJNSA_ILi8EEESH_EEENS5_IJSH_SB_EEEEEEEvNS4_8identityES12_S1C_vS1D_EENS_8epilogue10collective6detail29Sm90TmaWarpSpecializedAdapterINS1G_15DefaultEpilogueISJ_SK_SK_NS1F_6thread17LinearCombinationISJ_Li1EffLNS1K_9ScaleType4KindE0ELNS_15FloatRoundStyleE2ESJ_EENS1_15EpilogueDefaultEEEEEvvEEEEvNT_6ParamsE,"aw",@nobits
	.sectionflags	@""
	.align	16
	.zero		1024


//--------------------- .nv.shared.reserved.0     --------------------------
	.section	.nv.shared.reserved.0,"aw",@nobits
	.weak		__nv_reservedSMEM_offset_0_alias
	.size		__nv_reservedSMEM_offset_0_alias, 0, 0
	.other		__nv_reservedSMEM_offset_0_alias,@"STO_CUDA_RESERVED_SHARED STV_DEFAULT"
__nv_reservedSMEM_offset_0_alias:
	.zero		0


//--------------------- .nv.global                --------------------------
	.section	.nv.global,"aw",@nobits
.nv.global:
	.type		_ZN39_INTERNAL_082d6060_4_k_cu_a72e3092_58754cute1_E,@object
	.size		_ZN39_INTERNAL_082d6060_4_k_cu_a72e3092_58754cute1_E,(_ZN39_INTERNAL_082d6060_4_k_cu_a72e3092_58754cuda3std3__45__cpo6cbeginE - _ZN39_INTERNAL_082d6060_4_k_cu_a72e3092_58754cute1_E)
_ZN39_INTERNAL_082d6060_4_k_cu_a72e3092_58754cute1_E:
	.zero		1
	.type		_ZN39_INTERNAL_082d6060_4_k_cu_a72e3092_58754cuda3std3__45__cpo6cbeginE,@object
	.size		_ZN39_INTERNAL_082d6060_4_k_cu_a72e3092_58754cuda3std3__45__cpo6cbeginE,(_ZN39_INTERNAL_082d6060_4_k_cu_a72e3092_58754cuda3std3__48in_placeE - _ZN39_INTERNAL_082d6060_4_k_cu_a72e3092_58754cuda3std3__45__cpo6cbeginE)
_ZN39_INTERNAL_082d6060_4_k_cu_a72e3092_58754cuda3std3__45__cpo6cbeginE:
	.zero		1
	.type		_ZN39_INTERNAL_082d6060_4_k_cu_a72e3092_58754cuda3std3__48in_placeE,@object
	.size		_ZN39_INTERNAL_082d6060_4_k_cu_a72e3092_58754cuda3std3__48in_placeE,(_ZN39_INTERNAL_082d6060_4_k_cu_a72e3092_58754cuda3std6ranges3__45__cpo9iter_moveE - _ZN39_INTERNAL_082d6060_4_k_cu_a72e3092_58754cuda3std3__48in_placeE)
_ZN39_INTERNAL_082d6060_4_k_cu_a72e3092_58754cuda3std3__48in_placeE:
	.zero		1
	.type		_ZN39_INTERNAL_082d6060_4_k_cu_a72e3092_58754cuda3std6ranges3__45__cpo9iter_moveE,@object
	.size		_ZN39_INTERNAL_082d6060_4_k_cu_a72e3092_58754cuda3std6ranges3__45__cpo9iter_moveE,(_ZN39_INTERNAL_082d6060_4_k_cu_a72e3092_58754cuda3std3__45__cpo5beginE - _ZN39_INTERNAL_082d6060_4_k_cu_a72e3092_58754cuda3std6ranges3__45__cpo9iter_moveE)
_ZN39_INTERNAL_082d6060_4_k_cu_a72e3092_58754cuda3std6ranges3__45__cpo9iter_moveE:
	.zero		1
	.type		_ZN39_INTERNAL_082d6060_4_k_cu_a72e3092_58754cuda3std3__45__cpo5beginE,@object
	.size		_ZN39_INTERNAL_082d6060_4_k_cu_a72e3092_58754cuda3std3__45__cpo5beginE,(_ZN39_INTERNAL_082d6060_4_k_cu_a72e3092_58754cuda3std3__441_GLOBAL__N__082d6060_4_k_cu_a72e3092_58756ignoreE - _ZN39_INTERNAL_082d6060_4_k_cu_a72e3092_58754cuda3std3__45__cpo5beginE)
_ZN39_INTERNAL_082d6060_4_k_cu_a72e3092_58754cuda3std3__45__cpo5beginE:
	.zero		1
	.type		_ZN39_INTERNAL_082d6060_4_k_cu_a72e3092_58754cuda3std3__441_GLOBAL__N__082d6060_4_k_cu_a72e3092_58756ignoreE,@object
	.size		_ZN39_INTERNAL_082d6060_4_k_cu_a72e3092_58754cuda3std3__441_GLOBAL__N__082d6060_4_k_cu_a72e3092_58756ignoreE,(_ZN39_INTERNAL_082d6060_4_k_cu_a72e3092_58754cute7productE - _ZN39_INTERNAL_082d6060_4_k_cu_a72e3092_58754cuda3std3__441_GLOBAL__N__082d6060_4_k_cu_a72e3092_58756ignoreE)
_ZN39_INTERNAL_082d6060_4_k_cu_a72e3092_58754cuda3std3__441_GLOBAL__N__082d6060_4_k_cu_a72e3092_58756ignoreE:
	.zero		1
	.type		_ZN39_INTERNAL_082d6060_4_k_cu_a72e3092_58754cute7productE,@object
	.size		_ZN39_INTERNAL_082d6060_4_k_cu_a72e3092_58754cute7productE,(_ZN39_INTERNAL_082d6060_4_k_cu_a72e3092_58754cuda3std3__45__cpo3endE - _ZN39_INTERNAL_082d6060_4_k_cu_a72e3092_58754cute7productE)
_ZN39_INTERNAL_082d6060_4_k_cu_a72e3092_58754cute7productE:
	.zero		1
	.type		_ZN39_INTERNAL_082d6060_4_k_cu_a72e3092_58754cuda3std3__45__cpo3endE,@object
	.size		_ZN39_INTERNAL_082d6060_4_k_cu_a72e3092_58754cuda3std3__45__cpo3endE,(_ZN39_INTERNAL_082d6060_4_k_cu_a72e3092_58754cuda3std3__419piecewise_constructE - _ZN39_INTERNAL_082d6060_4_k_cu_a72e3092_58754cuda3std3__45__cpo3endE)
_ZN39_INTERNAL_082d6060_4_k_cu_a72e3092_58754cuda3std3__45__cpo3endE:
	.zero		1
	.type		_ZN39_INTERNAL_082d6060_4_k_cu_a72e3092_58754cuda3std3__419piecewise_constructE,@object
	.size		_ZN39_INTERNAL_082d6060_4_k_cu_a72e3092_58754cuda3std3__419piecewise_constructE,(_ZN39_INTERNAL_082d6060_4_k_cu_a72e3092_58754cuda3std3__45__cpo4cendE - _ZN39_INTERNAL_082d6060_4_k_cu_a72e3092_58754cuda3std3__419piecewise_constructE)
_ZN39_INTERNAL_082d6060_4_k_cu_a72e3092_58754cuda3std3__419piecewise_constructE:
	.zero		1
	.type		_ZN39_INTERNAL_082d6060_4_k_cu_a72e3092_58754cuda3std3__45__cpo4cendE,@object
	.size		_ZN39_INTERNAL_082d6060_4_k_cu_a72e3092_58754cuda3std3__45__cpo4cendE,(_ZN39_INTERNAL_082d6060_4_k_cu_a72e3092_58754cuda3std6ranges3__45__cpo4swapE - _ZN39_INTERNAL_082d6060_4_k_cu_a72e3092_58754cuda3std3__45__cpo4cendE)
_ZN39_INTERNAL_082d6060_4_k_cu_a72e3092_58754cuda3std3__45__cpo4cendE:
	.zero		1
	.type		_ZN39_INTERNAL_082d6060_4_k_cu_a72e3092_58754cuda3std6ranges3__45__cpo4swapE,@object
	.size		_ZN39_INTERNAL_082d6060_4_k_cu_a72e3092_58754cuda3std6ranges3__45__cpo4swapE,(.L_8 - _ZN39_INTERNAL_082d6060_4_k_cu_a72e3092_58754cuda3std6ranges3__45__cpo4swapE)
_ZN39_INTERNAL_082d6060_4_k_cu_a72e3092_58754cuda3std6ranges3__45__cpo4swapE:
	.zero		1
.L_8:


//--------------------- .nv.constant0._ZN7cutlass13device_kernelINS_4gemm6kernel13GemmUniversalIN4cute5tupleIJiiiiEEENS1_10collective13CollectiveMmaINS1_34MainloopSm90TmaGmmaWarpSpecializedILi3ENS5_IJNS4_1CILi1EEESB_SB_EEENS1_35KernelTmaWarpSpecializedCooperativeEEENS5_IJNSA_ILi256EEENSA_ILi128EEENSA_ILi32EEEEEENS_10tfloat32_tENS5_IJlSB_lEEESJ_SK_NS4_8TiledMMAINS4_8MMA_AtomIJNS4_4SM904GMMA30MMA_64x128x8_F32TF32TF32_SS_TNILNSO_7ScaleInE1ELSQ_1EEEEEENS4_6LayoutINS5_IJNSA_ILi2EEESB_SB_EEENS5_IJSB_NSA_ILi0EEESW_EEEEENS5_IJNS4_10UnderscoreESZ_SZ_EEEEENS4_13SM90_TMA_LOADENS4_14ComposedLayoutINS4_7SwizzleILi3ELi4ELi3EEENS4_18smem_ptr_flag_bitsILi32EEENST_INS5_IJNSA_ILi8EEESH_EEENS5_IJSH_SB_EEEEEEEvNS4_8identityES12_S1C_vS1D_EENS_8epilogue10collective6detail29Sm90TmaWarpSpecializedAdapterINS1G_15DefaultEpilogueISJ_SK_SK_NS1F_6thread17LinearCombinationISJ_Li1EffLNS1K_9ScaleType4KindE0ELNS_15FloatRoundStyleE2ESJ_EENS1_15EpilogueDefaultEEEEEvvEEEEvNT_6ParamsE --------------------------
	.section	.nv.constant0._ZN7cutlass13device_kernelINS_4gemm6kernel13GemmUniversalIN4cute5tupleIJiiiiEEENS1_10collective13CollectiveMmaINS1_34MainloopSm90TmaGmmaWarpSpecializedILi3ENS5_IJNS4_1CILi1EEESB_SB_EEENS1_35KernelTmaWarpSpecializedCooperativeEEENS5_IJNSA_ILi256EEENSA_ILi128EEENSA_ILi32EEEEEENS_10tfloat32_tENS5_IJlSB_lEEESJ_SK_NS4_8TiledMMAINS4_8MMA_AtomIJNS4_4SM904GMMA30MMA_64x128x8_F32TF32TF32_SS_TNILNSO_7ScaleInE1ELSQ_1EEEEEENS4_6LayoutINS5_IJNSA_ILi2EEESB_SB_EEENS5_IJSB_NSA_ILi0EEESW_EEEEENS5_IJNS4_10UnderscoreESZ_SZ_EEEEENS4_13SM90_TMA_LOADENS4_14ComposedLayoutINS4_7SwizzleILi3ELi4ELi3EEENS4_18smem_ptr_flag_bitsILi32EEENST_INS5_IJNSA_ILi8EEESH_EEENS5_IJSH_SB_EEEEEEEvNS4_8identityES12_S1C_vS1D_EENS_8epilogue10collective6detail29Sm90TmaWarpSpecializedAdapterINS1G_15DefaultEpilogueISJ_SK_SK_NS1F_6thread17LinearCombinationISJ_Li1EffLNS1K_9ScaleType4KindE0ELNS_15FloatRoundStyleE2ESJ_EENS1_15EpilogueDefaultEEEEEvvEEEEvNT_6ParamsE,"a",@progbits
	.sectionflags	@""
	.align	4
.nv.constant0._ZN7cutlass13device_kernelINS_4gemm6kernel13GemmUniversalIN4cute5tupleIJiiiiEEENS1_10collective13CollectiveMmaINS1_34MainloopSm90TmaGmmaWarpSpecializedILi3ENS5_IJNS4_1CILi1EEESB_SB_EEENS1_35KernelTmaWarpSpecializedCooperativeEEENS5_IJNSA_ILi256EEENSA_ILi128EEENSA_ILi32EEEEEENS_10tfloat32_tENS5_IJlSB_lEEESJ_SK_NS4_8TiledMMAINS4_8MMA_AtomIJNS4_4SM904GMMA30MMA_64x128x8_F32TF32TF32_SS_TNILNSO_7ScaleInE1ELSQ_1EEEEEENS4_6LayoutINS5_IJNSA_ILi2EEESB_SB_EEENS5_IJSB_NSA_ILi0EEESW_EEEEENS5_IJNS4_10UnderscoreESZ_SZ_EEEEENS4_13SM90_TMA_LOADENS4_14ComposedLayoutINS4_7SwizzleILi3ELi4ELi3EEENS4_18smem_ptr_flag_bitsILi32EEENST_INS5_IJNSA_ILi8EEESH_EEENS5_IJSH_SB_EEEEEEEvNS4_8identityES12_S1C_vS1D_EENS_8epilogue10collective6detail29Sm90TmaWarpSpecializedAdapterINS1G_15DefaultEpilogueISJ_SK_SK_NS1F_6thread17LinearCombinationISJ_Li1EffLNS1K_9ScaleType4KindE0ELNS_15FloatRoundStyleE2ESJ_EENS1_15EpilogueDefaultEEEEEvvEEEEvNT_6ParamsE:
	.zero		1664


//--------------------- SYMBOLS --------------------------

	.type		.nv.reservedSmem.offset0,@object
	.size		.nv.reservedSmem.offset0,0x4
	.type		__assertfail,@function
